	.target	sm_100a

	.elftype	@"ET_EXEC"


//--------------------- .note.nv.tkinfo           --------------------------
	.section	.note.nv.tkinfo,"",@"SHT_NOTE"
	.sectionflags	@"SHF_NOTE_NV_TKINFO"
	.tkinfo
        /*0018*/ 	.word	0x00000002
        /*0030*/ 	.string	""
        /*0030*/ 	.string	"ptxas"
        /*0030*/ 	.string	"Cuda compilation tools, release 13.0, V13.0.88"
        /*0030*/ 	.string	"Build cuda_13.0.r13.0/compiler.36424714_0"
        /*0030*/ 	.string	"-arch sm_100a -m 64 "



//--------------------- .note.nv.cuinfo           --------------------------
	.section	.note.nv.cuinfo,"",@"SHT_NOTE"
	.sectionflags	@"SHF_NOTE_NV_CUINFO"
        /*0018*/ 	.short	0x0002
        /*001a*/ 	.short	0x0064
        /*001c*/ 	.short	0x0082
	.zero		2


//--------------------- .nv.info                  --------------------------
	.section	.nv.info,"",@"SHT_CUDA_INFO"
	.align	4


	//----- nvinfo : EIATTR_REGCOUNT
	.align		4
        /*0000*/ 	.byte	0x04, 0x2f
        /*0002*/ 	.short	(.L_12 - .L_11)
	.align		4
.L_11:
        /*0004*/ 	.word	index@(_ZN7cutlass13device_kernelIN5flash11enable_sm90INS1_16FlashAttnFwdSm90INS1_25CollectiveMainloopFwdSm90ILi2EN4cute5tupleIJNS5_1CILi1EEES8_S8_EEENS6_IJNS7_ILi192EEENS7_ILi128EEENS7_ILi96EEEEEELi96ENS_12float_e4m3_tEfNS_4arch4Sm90ELb1ELb0ELb0ELb1ELb0ELb1ELb0ELb1ELb1ELb1ELb0ELb0EEENS1_21CollectiveEpilogueFwdINS6_IJSA_SC_SB_EEES9_NS_10bfloat16_tESG_Li384ELb1ELb1ELb0ELb1EEENS1_36VarlenDynamicPersistentTileSchedulerILi192ELi128ELi384ELi128ELb0ELb1ELb1ELb1ELb1ELb1EEEEEEEEEvNT_6ParamsE)
        /*0008*/ 	.word	0x00000004


	//----- nvinfo : EIATTR_FRAME_SIZE
	.align		4
.L_12:
        /*000c*/ 	.byte	0x04, 0x11
        /*000e*/ 	.short	(.L_14 - .L_13)
	.align		4
.L_13:
        /*0010*/ 	.word	index@(_ZN7cutlass13device_kernelIN5flash11enable_sm90INS1_16FlashAttnFwdSm90INS1_25CollectiveMainloopFwdSm90ILi2EN4cute5tupleIJNS5_1CILi1EEES8_S8_EEENS6_IJNS7_ILi192EEENS7_ILi128EEENS7_ILi96EEEEEELi96ENS_12float_e4m3_tEfNS_4arch4Sm90ELb1ELb0ELb0ELb1ELb0ELb1ELb0ELb1ELb1ELb1ELb0ELb0EEENS1_21CollectiveEpilogueFwdINS6_IJSA_SC_SB_EEES9_NS_10bfloat16_tESG_Li384ELb1ELb1ELb0ELb1EEENS1_36VarlenDynamicPersistentTileSchedulerILi192ELi128ELi384ELi128ELb0ELb1ELb1ELb1ELb1ELb1EEEEEEEEEvNT_6ParamsE)
        /*0014*/ 	.word	0x00000000


	//----- nvinfo : EIATTR_REGCOUNT
	.align		4
.L_14:
        /*0018*/ 	.byte	0x04, 0x2f
        /*001a*/ 	.short	(.L_16 - .L_15)
	.align		4
.L_15:
        /*001c*/ 	.word	index@(_ZN7cutlass13device_kernelIN5flash11enable_sm90INS1_16FlashAttnFwdSm90INS1_25CollectiveMainloopFwdSm90ILi2EN4cute5tupleIJNS5_1CILi1EEES8_S8_EEENS6_IJNS7_ILi192EEENS7_ILi128EEENS7_ILi96EEEEEELi96ENS_12float_e4m3_tEfNS_4arch4Sm90ELb1ELb0ELb0ELb1ELb0ELb0ELb0ELb1ELb1ELb1ELb0ELb0EEENS1_21CollectiveEpilogueFwdINS6_IJSA_SC_SB_EEES9_NS_10bfloat16_tESG_Li384ELb1ELb1ELb0ELb1EEENS1_36VarlenDynamicPersistentTileSchedulerILi192ELi128ELi384ELi128ELb0ELb1ELb1ELb1ELb1ELb1EEEEEEEEEvNT_6ParamsE)
        /*0020*/ 	.word	0x00000004


	//----- nvinfo : EIATTR_FRAME_SIZE
	.align		4
.L_16:
        /*0024*/ 	.byte	0x04, 0x11
        /*0026*/ 	.short	(.L_18 - .L_17)
	.align		4
.L_17:
        /*0028*/ 	.word	index@(_ZN7cutlass13device_kernelIN5flash11enable_sm90INS1_16FlashAttnFwdSm90INS1_25CollectiveMainloopFwdSm90ILi2EN4cute5tupleIJNS5_1CILi1EEES8_S8_EEENS6_IJNS7_ILi192EEENS7_ILi128EEENS7_ILi96EEEEEELi96ENS_12float_e4m3_tEfNS_4arch4Sm90ELb1ELb0ELb0ELb1ELb0ELb0ELb0ELb1ELb1ELb1ELb0ELb0EEENS1_21CollectiveEpilogueFwdINS6_IJSA_SC_SB_EEES9_NS_10bfloat16_tESG_Li384ELb1ELb1ELb0ELb1EEENS1_36VarlenDynamicPersistentTileSchedulerILi192ELi128ELi384ELi128ELb0ELb1ELb1ELb1ELb1ELb1EEEEEEEEEvNT_6ParamsE)
        /*002c*/ 	.word	0x00000000


	//----- nvinfo : EIATTR_REGCOUNT
	.align		4
.L_18:
        /*0030*/ 	.byte	0x04, 0x2f
        /*0032*/ 	.short	(.L_20 - .L_19)
	.align		4
.L_19:
        /*0034*/ 	.word	index@(_ZN7cutlass13device_kernelIN5flash11enable_sm90INS1_16FlashAttnFwdSm90INS1_25CollectiveMainloopFwdSm90ILi2EN4cute5tupleIJNS5_1CILi1EEES8_S8_EEENS6_IJNS7_ILi192EEENS7_ILi128EEENS7_ILi96EEEEEELi96ENS_12float_e4m3_tEfNS_4arch4Sm90ELb1ELb0ELb0ELb0ELb0ELb0ELb0ELb1ELb1ELb1ELb0ELb0EEENS1_21CollectiveEpilogueFwdINS6_IJSA_SC_SB_EEES9_NS_10bfloat16_tESG_Li384ELb0ELb1ELb0ELb1EEENS1_30DynamicPersistentTileSchedulerILi384ELi128ELb0ELb1ELb1EEEEEEEEEvNT_6ParamsE)
        /*0038*/ 	.word	0x00000004


	//----- nvinfo : EIATTR_FRAME_SIZE
	.align		4
.L_20:
        /*003c*/ 	.byte	0x04, 0x11
        /*003e*/ 	.short	(.L_22 - .L_21)
	.align		4
.L_21:
        /*0040*/ 	.word	index@(_ZN7cutlass13device_kernelIN5flash11enable_sm90INS1_16FlashAttnFwdSm90INS1_25CollectiveMainloopFwdSm90ILi2EN4cute5tupleIJNS5_1CILi1EEES8_S8_EEENS6_IJNS7_ILi192EEENS7_ILi128EEENS7_ILi96EEEEEELi96ENS_12float_e4m3_tEfNS_4arch4Sm90ELb1ELb0ELb0ELb0ELb0ELb0ELb0ELb1ELb1ELb1ELb0ELb0EEENS1_21CollectiveEpilogueFwdINS6_IJSA_SC_SB_EEES9_NS_10bfloat16_tESG_Li384ELb0ELb1ELb0ELb1EEENS1_30DynamicPersistentTileSchedulerILi384ELi128ELb0ELb1ELb1EEEEEEEEEvNT_6ParamsE)
        /*0044*/ 	.word	0x00000000


	//----- nvinfo : EIATTR_REGCOUNT
	.align		4
.L_22:
        /*0048*/ 	.byte	0x04, 0x2f
        /*004a*/ 	.short	(.L_24 - .L_23)
	.align		4
.L_23:
        /*004c*/ 	.word	index@(_ZN7cutlass13device_kernelIN5flash11enable_sm90INS1_16FlashAttnFwdSm90INS1_25CollectiveMainloopFwdSm90ILi2EN4cute5tupleIJNS5_1CILi1EEES8_S8_EEENS6_IJNS7_ILi192EEENS7_ILi128EEENS7_ILi96EEEEEELi96ENS_12float_e4m3_tEfNS_4arch4Sm90ELb0ELb1ELb0ELb1ELb0ELb1ELb0ELb1ELb1ELb1ELb0ELb0EEENS1_21CollectiveEpilogueFwdINS6_IJSA_SC_SB_EEES9_NS_10bfloat16_tESG_Li384ELb1ELb1ELb0ELb1EEENS1_36VarlenDynamicPersistentTileSchedulerILi192ELi128ELi384ELi128ELb0ELb1ELb1ELb1ELb0ELb1EEEEEEEEEvNT_6ParamsE)
        /*0050*/ 	.word	0x00000004


	//----- nvinfo : EIATTR_FRAME_SIZE
	.align		4
.L_24:
        /*0054*/ 	.byte	0x04, 0x11
        /*0056*/ 	.short	(.L_26 - .L_25)
	.align		4
.L_25:
        /*0058*/ 	.word	index@(_ZN7cutlass13device_kernelIN5flash11enable_sm90INS1_16FlashAttnFwdSm90INS1_25CollectiveMainloopFwdSm90ILi2EN4cute5tupleIJNS5_1CILi1EEES8_S8_EEENS6_IJNS7_ILi192EEENS7_ILi128EEENS7_ILi96EEEEEELi96ENS_12float_e4m3_tEfNS_4arch4Sm90ELb0ELb1ELb0ELb1ELb0ELb1ELb0ELb1ELb1ELb1ELb0ELb0EEENS1_21CollectiveEpilogueFwdINS6_IJSA_SC_SB_EEES9_NS_10bfloat16_tESG_Li384ELb1ELb1ELb0ELb1EEENS1_36VarlenDynamicPersistentTileSchedulerILi192ELi128ELi384ELi128ELb0ELb1ELb1ELb1ELb0ELb1EEEEEEEEEvNT_6ParamsE)
        /*005c*/ 	.word	0x00000000


	//----- nvinfo : EIATTR_REGCOUNT
	.align		4
.L_26:
        /*0060*/ 	.byte	0x04, 0x2f
        /*0062*/ 	.short	(.L_28 - .L_27)
	.align		4
.L_27:
        /*0064*/ 	.word	index@(_ZN7cutlass13device_kernelIN5flash11enable_sm90INS1_16FlashAttnFwdSm90INS1_25CollectiveMainloopFwdSm90ILi2EN4cute5tupleIJNS5_1CILi1EEES8_S8_EEENS6_IJNS7_ILi192EEENS7_ILi128EEENS7_ILi96EEEEEELi96ENS_12float_e4m3_tEfNS_4arch4Sm90ELb0ELb1ELb0ELb1ELb0ELb0ELb0ELb1ELb1ELb1ELb0ELb0EEENS1_21CollectiveEpilogueFwdINS6_IJSA_SC_SB_EEES9_NS_10bfloat16_tESG_Li384ELb1ELb1ELb0ELb1EEENS1_36VarlenDynamicPersistentTileSchedulerILi192ELi128ELi384ELi128ELb0ELb1ELb1ELb1ELb0ELb1EEEEEEEEEvNT_6ParamsE)
        /*0068*/ 	.word	0x00000004


	//----- nvinfo : EIATTR_FRAME_SIZE
	.align		4
.L_28:
        /*006c*/ 	.byte	0x04, 0x11
        /*006e*/ 	.short	(.L_30 - .L_29)
	.align		4
.L_29:
        /*0070*/ 	.word	index@(_ZN7cutlass13device_kernelIN5flash11enable_sm90INS1_16FlashAttnFwdSm90INS1_25CollectiveMainloopFwdSm90ILi2EN4cute5tupleIJNS5_1CILi1EEES8_S8_EEENS6_IJNS7_ILi192EEENS7_ILi128EEENS7_ILi96EEEEEELi96ENS_12float_e4m3_tEfNS_4arch4Sm90ELb0ELb1ELb0ELb1ELb0ELb0ELb0ELb1ELb1ELb1ELb0ELb0EEENS1_21CollectiveEpilogueFwdINS6_IJSA_SC_SB_EEES9_NS_10bfloat16_tESG_Li384ELb1ELb1ELb0ELb1EEENS1_36VarlenDynamicPersistentTileSchedulerILi192ELi128ELi384ELi128ELb0ELb1ELb1ELb1ELb0ELb1EEEEEEEEEvNT_6ParamsE)
        /*0074*/ 	.word	0x00000000


	//----- nvinfo : EIATTR_REGCOUNT
	.align		4
.L_30:
        /*0078*/ 	.byte	0x04, 0x2f
        /*007a*/ 	.short	(.L_32 - .L_31)
	.align		4
.L_31:
        /*007c*/ 	.word	index@(_ZN7cutlass13device_kernelIN5flash11enable_sm90INS1_16FlashAttnFwdSm90INS1_25CollectiveMainloopFwdSm90ILi2EN4cute5tupleIJNS5_1CILi1EEES8_S8_EEENS6_IJNS7_ILi192EEENS7_ILi128EEENS7_ILi96EEEEEELi96ENS_12float_e4m3_tEfNS_4arch4Sm90ELb0ELb1ELb0ELb0ELb0ELb0ELb0ELb1ELb1ELb1ELb0ELb0EEENS1_21CollectiveEpilogueFwdINS6_IJSA_SC_SB_EEES9_NS_10bfloat16_tESG_Li384ELb0ELb1ELb0ELb1EEENS1_30DynamicPersistentTileSchedulerILi384ELi128ELb0ELb1ELb1EEEEEEEEEvNT_6ParamsE)
        /*0080*/ 	.word	0x00000004


	//----- nvinfo : EIATTR_FRAME_SIZE
	.align		4
.L_32:
        /*0084*/ 	.byte	0x04, 0x11
        /*0086*/ 	.short	(.L_34 - .L_33)
	.align		4
.L_33:
        /*0088*/ 	.word	index@(_ZN7cutlass13device_kernelIN5flash11enable_sm90INS1_16FlashAttnFwdSm90INS1_25CollectiveMainloopFwdSm90ILi2EN4cute5tupleIJNS5_1CILi1EEES8_S8_EEENS6_IJNS7_ILi192EEENS7_ILi128EEENS7_ILi96EEEEEELi96ENS_12float_e4m3_tEfNS_4arch4Sm90ELb0ELb1ELb0ELb0ELb0ELb0ELb0ELb1ELb1ELb1ELb0ELb0EEENS1_21CollectiveEpilogueFwdINS6_IJSA_SC_SB_EEES9_NS_10bfloat16_tESG_Li384ELb0ELb1ELb0ELb1EEENS1_30DynamicPersistentTileSchedulerILi384ELi128ELb0ELb1ELb1EEEEEEEEEvNT_6ParamsE)
        /*008c*/ 	.word	0x00000000


	//----- nvinfo : EIATTR_REGCOUNT
	.align		4
.L_34:
        /*0090*/ 	.byte	0x04, 0x2f
        /*0092*/ 	.short	(.L_36 - .L_35)
	.align		4
.L_35:
        /*0094*/ 	.word	index@(_ZN7cutlass13device_kernelIN5flash11enable_sm90INS1_16FlashAttnFwdSm90INS1_25CollectiveMainloopFwdSm90ILi2EN4cute5tupleIJNS5_1CILi1EEES8_S8_EEENS6_IJNS7_ILi192EEENS7_ILi128EEENS7_ILi96EEEEEELi96ENS_12float_e4m3_tEfNS_4arch4Sm90ELb0ELb0ELb0ELb1ELb0ELb1ELb0ELb1ELb1ELb1ELb0ELb0EEENS1_21CollectiveEpilogueFwdINS6_IJSA_SC_SB_EEES9_NS_10bfloat16_tESG_Li384ELb1ELb1ELb0ELb1EEENS1_36VarlenDynamicPersistentTileSchedulerILi192ELi128ELi384ELi128ELb0ELb1ELb1ELb0ELb1ELb1EEEEEEEEEvNT_6ParamsE)
        /*0098*/ 	.word	0x00000004


	//----- nvinfo : EIATTR_FRAME_SIZE
	.align		4
.L_36:
        /*009c*/ 	.byte	0x04, 0x11
        /*009e*/ 	.short	(.L_38 - .L_37)
	.align		4
.L_37:
        /*00a0*/ 	.word	index@(_ZN7cutlass13device_kernelIN5flash11enable_sm90INS1_16FlashAttnFwdSm90INS1_25CollectiveMainloopFwdSm90ILi2EN4cute5tupleIJNS5_1CILi1EEES8_S8_EEENS6_IJNS7_ILi192EEENS7_ILi128EEENS7_ILi96EEEEEELi96ENS_12float_e4m3_tEfNS_4arch4Sm90ELb0ELb0ELb0ELb1ELb0ELb1ELb0ELb1ELb1ELb1ELb0ELb0EEENS1_21CollectiveEpilogueFwdINS6_IJSA_SC_SB_EEES9_NS_10bfloat16_tESG_Li384ELb1ELb1ELb0ELb1EEENS1_36VarlenDynamicPersistentTileSchedulerILi192ELi128ELi384ELi128ELb0ELb1ELb1ELb0ELb1ELb1EEEEEEEEEvNT_6ParamsE)
        /*00a4*/ 	.word	0x00000000


	//----- nvinfo : EIATTR_REGCOUNT
	.align		4
.L_38:
        /*00a8*/ 	.byte	0x04, 0x2f
        /*00aa*/ 	.short	(.L_40 - .L_39)
	.align		4
.L_39:
        /*00ac*/ 	.word	index@(_ZN7cutlass13device_kernelIN5flash11enable_sm90INS1_16FlashAttnFwdSm90INS1_25CollectiveMainloopFwdSm90ILi2EN4cute5tupleIJNS5_1CILi1EEES8_S8_EEENS6_IJNS7_ILi192EEENS7_ILi128EEENS7_ILi96EEEEEELi96ENS_12float_e4m3_tEfNS_4arch4Sm90ELb0ELb0ELb0ELb1ELb0ELb0ELb0ELb1ELb1ELb1ELb0ELb0EEENS1_21CollectiveEpilogueFwdINS6_IJSA_SC_SB_EEES9_NS_10bfloat16_tESG_Li384ELb1ELb1ELb0ELb1EEENS1_36VarlenDynamicPersistentTileSchedulerILi192ELi128ELi384ELi128ELb0ELb1ELb1ELb0ELb1ELb1EEEEEEEEEvNT_6ParamsE)
        /*00b0*/ 	.word	0x00000004


	//----- nvinfo : EIATTR_FRAME_SIZE
	.align		4
.L_40:
        /*00b4*/ 	.byte	0x04, 0x11
        /*00b6*/ 	.short	(.L_42 - .L_41)
	.align		4
.L_41:
        /*00b8*/ 	.word	index@(_ZN7cutlass13device_kernelIN5flash11enable_sm90INS1_16FlashAttnFwdSm90INS1_25CollectiveMainloopFwdSm90ILi2EN4cute5tupleIJNS5_1CILi1EEES8_S8_EEENS6_IJNS7_ILi192EEENS7_ILi128EEENS7_ILi96EEEEEELi96ENS_12float_e4m3_tEfNS_4arch4Sm90ELb0ELb0ELb0ELb1ELb0ELb0ELb0ELb1ELb1ELb1ELb0ELb0EEENS1_21CollectiveEpilogueFwdINS6_IJSA_SC_SB_EEES9_NS_10bfloat16_tESG_Li384ELb1ELb1ELb0ELb1EEENS1_36VarlenDynamicPersistentTileSchedulerILi192ELi128ELi384ELi128ELb0ELb1ELb1ELb0ELb1ELb1EEEEEEEEEvNT_6ParamsE)
        /*00bc*/ 	.word	0x00000000


	//----- nvinfo : EIATTR_REGCOUNT
	.align		4
.L_42:
        /*00c0*/ 	.byte	0x04, 0x2f
        /*00c2*/ 	.short	(.L_44 - .L_43)
	.align		4
.L_43:
        /*00c4*/ 	.word	index@(_ZN7cutlass13device_kernelIN5flash11enable_sm90INS1_16FlashAttnFwdSm90INS1_25CollectiveMainloopFwdSm90ILi2EN4cute5tupleIJNS5_1CILi1EEES8_S8_EEENS6_IJNS7_ILi192EEENS7_ILi128EEENS7_ILi96EEEEEELi96ENS_12float_e4m3_tEfNS_4arch4Sm90ELb0ELb0ELb0ELb0ELb0ELb0ELb0ELb1ELb1ELb1ELb0ELb0EEENS1_21CollectiveEpilogueFwdINS6_IJSA_SC_SB_EEES9_NS_10bfloat16_tESG_Li384ELb0ELb1ELb0ELb1EEENS1_29StaticPersistentTileSchedulerILb0EEEEEEEEEvNT_6ParamsE)
        /*00c8*/ 	.word	0x00000004


	//----- nvinfo : EIATTR_FRAME_SIZE
	.align		4
.L_44:
        /*00cc*/ 	.byte	0x04, 0x11
        /*00ce*/ 	.short	(.L_46 - .L_45)
	.align		4
.L_45:
        /*00d0*/ 	.word	index@(_ZN7cutlass13device_kernelIN5flash11enable_sm90INS1_16FlashAttnFwdSm90INS1_25CollectiveMainloopFwdSm90ILi2EN4cute5tupleIJNS5_1CILi1EEES8_S8_EEENS6_IJNS7_ILi192EEENS7_ILi128EEENS7_ILi96EEEEEELi96ENS_12float_e4m3_tEfNS_4arch4Sm90ELb0ELb0ELb0ELb0ELb0ELb0ELb0ELb1ELb1ELb1ELb0ELb0EEENS1_21CollectiveEpilogueFwdINS6_IJSA_SC_SB_EEES9_NS_10bfloat16_tESG_Li384ELb0ELb1ELb0ELb1EEENS1_29StaticPersistentTileSchedulerILb0EEEEEEEEEvNT_6ParamsE)
        /*00d4*/ 	.word	0x00000000


	//----- nvinfo : EIATTR_MIN_STACK_SIZE
	.align		4
.L_46:
        /*00d8*/ 	.byte	0x04, 0x12
        /*00da*/ 	.short	(.L_48 - .L_47)
	.align		4
.L_47:
        /*00dc*/ 	.word	index@(_ZN7cutlass13device_kernelIN5flash11enable_sm90INS1_16FlashAttnFwdSm90INS1_25CollectiveMainloopFwdSm90ILi2EN4cute5tupleIJNS5_1CILi1EEES8_S8_EEENS6_IJNS7_ILi192EEENS7_ILi128EEENS7_ILi96EEEEEELi96ENS_12float_e4m3_tEfNS_4arch4Sm90ELb0ELb0ELb0ELb0ELb0ELb0ELb0ELb1ELb1ELb1ELb0ELb0EEENS1_21CollectiveEpilogueFwdINS6_IJSA_SC_SB_EEES9_NS_10bfloat16_tESG_Li384ELb0ELb1ELb0ELb1EEENS1_29StaticPersistentTileSchedulerILb0EEEEEEEEEvNT_6ParamsE)
        /*00e0*/ 	.word	0x00000000


	//----- nvinfo : EIATTR_MIN_STACK_SIZE
	.align		4
.L_48:
        /*00e4*/ 	.byte	0x04, 0x12
        /*00e6*/ 	.short	(.L_50 - .L_49)
	.align		4
.L_49:
        /*00e8*/ 	.word	index@(_ZN7cutlass13device_kernelIN5flash11enable_sm90INS1_16FlashAttnFwdSm90INS1_25CollectiveMainloopFwdSm90ILi2EN4cute5tupleIJNS5_1CILi1EEES8_S8_EEENS6_IJNS7_ILi192EEENS7_ILi128EEENS7_ILi96EEEEEELi96ENS_12float_e4m3_tEfNS_4arch4Sm90ELb0ELb0ELb0ELb1ELb0ELb0ELb0ELb1ELb1ELb1ELb0ELb0EEENS1_21CollectiveEpilogueFwdINS6_IJSA_SC_SB_EEES9_NS_10bfloat16_tESG_Li384ELb1ELb1ELb0ELb1EEENS1_36VarlenDynamicPersistentTileSchedulerILi192ELi128ELi384ELi128ELb0ELb1ELb1ELb0ELb1ELb1EEEEEEEEEvNT_6ParamsE)
        /*00ec*/ 	.word	0x00000000


	//----- nvinfo : EIATTR_MIN_STACK_SIZE
	.align		4
.L_50:
        /*00f0*/ 	.byte	0x04, 0x12
        /*00f2*/ 	.short	(.L_52 - .L_51)
	.align		4
.L_51:
        /*00f4*/ 	.word	index@(_ZN7cutlass13device_kernelIN5flash11enable_sm90INS1_16FlashAttnFwdSm90INS1_25CollectiveMainloopFwdSm90ILi2EN4cute5tupleIJNS5_1CILi1EEES8_S8_EEENS6_IJNS7_ILi192EEENS7_ILi128EEENS7_ILi96EEEEEELi96ENS_12float_e4m3_tEfNS_4arch4Sm90ELb0ELb0ELb0ELb1ELb0ELb1ELb0ELb1ELb1ELb1ELb0ELb0EEENS1_21CollectiveEpilogueFwdINS6_IJSA_SC_SB_EEES9_NS_10bfloat16_tESG_Li384ELb1ELb1ELb0ELb1EEENS1_36VarlenDynamicPersistentTileSchedulerILi192ELi128ELi384ELi128ELb0ELb1ELb1ELb0ELb1ELb1EEEEEEEEEvNT_6ParamsE)
        /*00f8*/ 	.word	0x00000000


	//----- nvinfo : EIATTR_MIN_STACK_SIZE
	.align		4
.L_52:
        /*00fc*/ 	.byte	0x04, 0x12
        /*00fe*/ 	.short	(.L_54 - .L_53)
	.align		4
.L_53:
        /*0100*/ 	.word	index@(_ZN7cutlass13device_kernelIN5flash11enable_sm90INS1_16FlashAttnFwdSm90INS1_25CollectiveMainloopFwdSm90ILi2EN4cute5tupleIJNS5_1CILi1EEES8_S8_EEENS6_IJNS7_ILi192EEENS7_ILi128EEENS7_ILi96EEEEEELi96ENS_12float_e4m3_tEfNS_4arch4Sm90ELb0ELb1ELb0ELb0ELb0ELb0ELb0ELb1ELb1ELb1ELb0ELb0EEENS1_21CollectiveEpilogueFwdINS6_IJSA_SC_SB_EEES9_NS_10bfloat16_tESG_Li384ELb0ELb1ELb0ELb1EEENS1_30DynamicPersistentTileSchedulerILi384ELi128ELb0ELb1ELb1EEEEEEEEEvNT_6ParamsE)
        /*0104*/ 	.word	0x00000000


	//----- nvinfo : EIATTR_MIN_STACK_SIZE
	.align		4
.L_54:
        /*0108*/ 	.byte	0x04, 0x12
        /*010a*/ 	.short	(.L_56 - .L_55)
	.align		4
.L_55:
        /*010c*/ 	.word	index@(_ZN7cutlass13device_kernelIN5flash11enable_sm90INS1_16FlashAttnFwdSm90INS1_25CollectiveMainloopFwdSm90ILi2EN4cute5tupleIJNS5_1CILi1EEES8_S8_EEENS6_IJNS7_ILi192EEENS7_ILi128EEENS7_ILi96EEEEEELi96ENS_12float_e4m3_tEfNS_4arch4Sm90ELb0ELb1ELb0ELb1ELb0ELb0ELb0ELb1ELb1ELb1ELb0ELb0EEENS1_21CollectiveEpilogueFwdINS6_IJSA_SC_SB_EEES9_NS_10bfloat16_tESG_Li384ELb1ELb1ELb0ELb1EEENS1_36VarlenDynamicPersistentTileSchedulerILi192ELi128ELi384ELi128ELb0ELb1ELb1ELb1ELb0ELb1EEEEEEEEEvNT_6ParamsE)
        /*0110*/ 	.word	0x00000000


	//----- nvinfo : EIATTR_MIN_STACK_SIZE
	.align		4
.L_56:
        /*0114*/ 	.byte	0x04, 0x12
        /*0116*/ 	.short	(.L_58 - .L_57)
	.align		4
.L_57:
        /*0118*/ 	.word	index@(_ZN7cutlass13device_kernelIN5flash11enable_sm90INS1_16FlashAttnFwdSm90INS1_25CollectiveMainloopFwdSm90ILi2EN4cute5tupleIJNS5_1CILi1EEES8_S8_EEENS6_IJNS7_ILi192EEENS7_ILi128EEENS7_ILi96EEEEEELi96ENS_12float_e4m3_tEfNS_4arch4Sm90ELb0ELb1ELb0ELb1ELb0ELb1ELb0ELb1ELb1ELb1ELb0ELb0EEENS1_21CollectiveEpilogueFwdINS6_IJSA_SC_SB_EEES9_NS_10bfloat16_tESG_Li384ELb1ELb1ELb0ELb1EEENS1_36VarlenDynamicPersistentTileSchedulerILi192ELi128ELi384ELi128ELb0ELb1ELb1ELb1ELb0ELb1EEEEEEEEEvNT_6ParamsE)
        /*011c*/ 	.word	0x00000000


	//----- nvinfo : EIATTR_MIN_STACK_SIZE
	.align		4
.L_58:
        /*0120*/ 	.byte	0x04, 0x12
        /*0122*/ 	.short	(.L_60 - .L_59)
	.align		4
.L_59:
        /*0124*/ 	.word	index@(_ZN7cutlass13device_kernelIN5flash11enable_sm90INS1_16FlashAttnFwdSm90INS1_25CollectiveMainloopFwdSm90ILi2EN4cute5tupleIJNS5_1CILi1EEES8_S8_EEENS6_IJNS7_ILi192EEENS7_ILi128EEENS7_ILi96EEEEEELi96ENS_12float_e4m3_tEfNS_4arch4Sm90ELb1ELb0ELb0ELb0ELb0ELb0ELb0ELb1ELb1ELb1ELb0ELb0EEENS1_21CollectiveEpilogueFwdINS6_IJSA_SC_SB_EEES9_NS_10bfloat16_tESG_Li384ELb0ELb1ELb0ELb1EEENS1_30DynamicPersistentTileSchedulerILi384ELi128ELb0ELb1ELb1EEEEEEEEEvNT_6ParamsE)
        /*0128*/ 	.word	0x00000000


	//----- nvinfo : EIATTR_MIN_STACK_SIZE
	.align		4
.L_60:
        /*012c*/ 	.byte	0x04, 0x12
        /*012e*/ 	.short	(.L_62 - .L_61)
	.align		4
.L_61:
        /*0130*/ 	.word	index@(_ZN7cutlass13device_kernelIN5flash11enable_sm90INS1_16FlashAttnFwdSm90INS1_25CollectiveMainloopFwdSm90ILi2EN4cute5tupleIJNS5_1CILi1EEES8_S8_EEENS6_IJNS7_ILi192EEENS7_ILi128EEENS7_ILi96EEEEEELi96ENS_12float_e4m3_tEfNS_4arch4Sm90ELb1ELb0ELb0ELb1ELb0ELb0ELb0ELb1ELb1ELb1ELb0ELb0EEENS1_21CollectiveEpilogueFwdINS6_IJSA_SC_SB_EEES9_NS_10bfloat16_tESG_Li384ELb1ELb1ELb0ELb1EEENS1_36VarlenDynamicPersistentTileSchedulerILi192ELi128ELi384ELi128ELb0ELb1ELb1ELb1ELb1ELb1EEEEEEEEEvNT_6ParamsE)
        /*0134*/ 	.word	0x00000000


	//----- nvinfo : EIATTR_MIN_STACK_SIZE
	.align		4
.L_62:
        /*0138*/ 	.byte	0x04, 0x12
        /*013a*/ 	.short	(.L_64 - .L_63)
	.align		4
.L_63:
        /*013c*/ 	.word	index@(_ZN7cutlass13device_kernelIN5flash11enable_sm90INS1_16FlashAttnFwdSm90INS1_25CollectiveMainloopFwdSm90ILi2EN4cute5tupleIJNS5_1CILi1EEES8_S8_EEENS6_IJNS7_ILi192EEENS7_ILi128EEENS7_ILi96EEEEEELi96ENS_12float_e4m3_tEfNS_4arch4Sm90ELb1ELb0ELb0ELb1ELb0ELb1ELb0ELb1ELb1ELb1ELb0ELb0EEENS1_21CollectiveEpilogueFwdINS6_IJSA_SC_SB_EEES9_NS_10bfloat16_tESG_Li384ELb1ELb1ELb0ELb1EEENS1_36VarlenDynamicPersistentTileSchedulerILi192ELi128ELi384ELi128ELb0ELb1ELb1ELb1ELb1ELb1EEEEEEEEEvNT_6ParamsE)
        /*0140*/ 	.word	0x00000000
.L_64:


//--------------------- .nv.compat                --------------------------
	.section	.nv.compat,"",@"SHT_CUDA_COMPAT_INFO"
	.align	4
        /*0000*/ 	.byte	0x02, 0x09, 0x01, 0x00, 0x02, 0x02, 0x01, 0x00, 0x02, 0x05, 0x05, 0x00, 0x03, 0x07, 0x01, 0x01
        /*0010*/ 	.byte	0x02, 0x03, 0x00, 0x00, 0x02, 0x06, 0x01, 0x00, 0x04, 0x0b, 0x08, 0x00, 0x09, 0x00, 0x00, 0x00
        /*0020*/ 	.byte	0x00, 0x00, 0x00, 0x00


//--------------------- .nv.info._ZN7cutlass13device_kernelIN5flash11enable_sm90INS1_16FlashAttnFwdSm90INS1_25CollectiveMainloopFwdSm90ILi2EN4cute5tupleIJNS5_1CILi1EEES8_S8_EEENS6_IJNS7_ILi192EEENS7_ILi128EEENS7_ILi96EEEEEELi96ENS_12float_e4m3_tEfNS_4arch4Sm90ELb0ELb0ELb0ELb0ELb0ELb0ELb0ELb1ELb1ELb1ELb0ELb0EEENS1_21CollectiveEpilogueFwdINS6_IJSA_SC_SB_EEES9_NS_10bfloat16_tESG_Li384ELb0ELb1ELb0ELb1EEENS1_29StaticPersistentTileSchedulerILb0EEEEEEEEEvNT_6ParamsE --------------------------
	.section	.nv.info._ZN7cutlass13device_kernelIN5flash11enable_sm90INS1_16FlashAttnFwdSm90INS1_25CollectiveMainloopFwdSm90ILi2EN4cute5tupleIJNS5_1CILi1EEES8_S8_EEENS6_IJNS7_ILi192EEENS7_ILi128EEENS7_ILi96EEEEEELi96ENS_12float_e4m3_tEfNS_4arch4Sm90ELb0ELb0ELb0ELb0ELb0ELb0ELb0ELb1ELb1ELb1ELb0ELb0EEENS1_21CollectiveEpilogueFwdINS6_IJSA_SC_SB_EEES9_NS_10bfloat16_tESG_Li384ELb0ELb1ELb0ELb1EEENS1_29StaticPersistentTileSchedulerILb0EEEEEEEEEvNT_6ParamsE,"",@"SHT_CUDA_INFO"
	.sectionflags	@""
	.align	4


	//----- nvinfo : EIATTR_CUDA_API_VERSION
	.align		4
        /*0000*/ 	.byte	0x04, 0x37
        /*0002*/ 	.short	(.L_66 - .L_65)
.L_65:
        /*0004*/ 	.word	0x00000082


	//----- nvinfo : EIATTR_KPARAM_INFO
	.align		4
.L_66:
        /*0008*/ 	.byte	0x04, 0x17
        /*000a*/ 	.short	(.L_68 - .L_67)
.L_67:
        /*000c*/ 	.word	0x00000000
        /*0010*/ 	.short	0x0000
        /*0012*/ 	.short	0x0000
        /*0014*/ 	.byte	0x00, 0xf0, 0x01, 0x28


	//----- nvinfo : EIATTR_SPARSE_MMA_MASK
	.align		4
.L_68:
        /*0018*/ 	.byte	0x03, 0x50
        /*001a*/ 	.short	0x0000


	//----- nvinfo : EIATTR_MAXREG_COUNT
	.align		4
        /*001c*/ 	.byte	0x03, 0x1b
        /*001e*/ 	.short	0x0080


	//----- nvinfo : EIATTR_MERCURY_ISA_VERSION
	.align		4
        /*0020*/ 	.byte	0x03, 0x5f
        /*0022*/ 	.short	0x0101


	//----- nvinfo : EIATTR_VRC_CTA_INIT_COUNT
	.align		4
        /*0024*/ 	.byte	0x02, 0x4a
	.zero		1
	.zero		1


	//----- nvinfo : EIATTR_EXIT_INSTR_OFFSETS
	.align		4
        /*0028*/ 	.byte	0x04, 0x1c
        /*002a*/ 	.short	(.L_70 - .L_69)


	//   ....[0]....
.L_69:
        /*002c*/ 	.word	0x00000010


	//----- nvinfo : EIATTR_MAX_THREADS
	.align		4
.L_70:
        /*0030*/ 	.byte	0x04, 0x05
        /*0032*/ 	.short	(.L_72 - .L_71)
.L_71:
        /*0034*/ 	.word	0x00000200
        /*0038*/ 	.word	0x00000001
        /*003c*/ 	.word	0x00000001


	//----- nvinfo : EIATTR_CBANK_PARAM_SIZE
	.align		4
.L_72:
        /*0040*/ 	.byte	0x03, 0x19
        /*0042*/ 	.short	0x0a00


	//----- nvinfo : EIATTR_PARAM_CBANK
	.align		4
        /*0044*/ 	.byte	0x04, 0x0a
        /*0046*/ 	.short	(.L_74 - .L_73)
	.align		4
.L_73:
        /*0048*/ 	.word	index@(.nv.constant0._ZN7cutlass13device_kernelIN5flash11enable_sm90INS1_16FlashAttnFwdSm90INS1_25CollectiveMainloopFwdSm90ILi2EN4cute5tupleIJNS5_1CILi1EEES8_S8_EEENS6_IJNS7_ILi192EEENS7_ILi128EEENS7_ILi96EEEEEELi96ENS_12float_e4m3_tEfNS_4arch4Sm90ELb0ELb0ELb0ELb0ELb0ELb0ELb0ELb1ELb1ELb1ELb0ELb0EEENS1_21CollectiveEpilogueFwdINS6_IJSA_SC_SB_EEES9_NS_10bfloat16_tESG_Li384ELb0ELb1ELb0ELb1EEENS1_29StaticPersistentTileSchedulerILb0EEEEEEEEEvNT_6ParamsE)
        /*004c*/ 	.short	0x0380
        /*004e*/ 	.short	0x0a00


	//----- nvinfo : EIATTR_SW_WAR
	.align		4
.L_74:
        /*0050*/ 	.byte	0x04, 0x36
        /*0052*/ 	.short	(.L_76 - .L_75)
.L_75:
        /*0054*/ 	.word	0x00000008
.L_76:


//--------------------- .nv.info._ZN7cutlass13device_kernelIN5flash11enable_sm90INS1_16FlashAttnFwdSm90INS1_25CollectiveMainloopFwdSm90ILi2EN4cute5tupleIJNS5_1CILi1EEES8_S8_EEENS6_IJNS7_ILi192EEENS7_ILi128EEENS7_ILi96EEEEEELi96ENS_12float_e4m3_tEfNS_4arch4Sm90ELb0ELb0ELb0ELb1ELb0ELb0ELb0ELb1ELb1ELb1ELb0ELb0EEENS1_21CollectiveEpilogueFwdINS6_IJSA_SC_SB_EEES9_NS_10bfloat16_tESG_Li384ELb1ELb1ELb0ELb1EEENS1_36VarlenDynamicPersistentTileSchedulerILi192ELi128ELi384ELi128ELb0ELb1ELb1ELb0ELb1ELb1EEEEEEEEEvNT_6ParamsE --------------------------
	.section	.nv.info._ZN7cutlass13device_kernelIN5flash11enable_sm90INS1_16FlashAttnFwdSm90INS1_25CollectiveMainloopFwdSm90ILi2EN4cute5tupleIJNS5_1CILi1EEES8_S8_EEENS6_IJNS7_ILi192EEENS7_ILi128EEENS7_ILi96EEEEEELi96ENS_12float_e4m3_tEfNS_4arch4Sm90ELb0ELb0ELb0ELb1ELb0ELb0ELb0ELb1ELb1ELb1ELb0ELb0EEENS1_21CollectiveEpilogueFwdINS6_IJSA_SC_SB_EEES9_NS_10bfloat16_tESG_Li384ELb1ELb1ELb0ELb1EEENS1_36VarlenDynamicPersistentTileSchedulerILi192ELi128ELi384ELi128ELb0ELb1ELb1ELb0ELb1ELb1EEEEEEEEEvNT_6ParamsE,"",@"SHT_CUDA_INFO"
	.sectionflags	@""
	.align	4


	//----- nvinfo : EIATTR_CUDA_API_VERSION
	.align		4
        /*0000*/ 	.byte	0x04, 0x37
        /*0002*/ 	.short	(.L_78 - .L_77)
.L_77:
        /*0004*/ 	.word	0x00000082


	//----- nvinfo : EIATTR_KPARAM_INFO
	.align		4
.L_78:
        /*0008*/ 	.byte	0x04, 0x17
        /*000a*/ 	.short	(.L_80 - .L_79)
.L_79:
        /*000c*/ 	.word	0x00000000
        /*0010*/ 	.short	0x0000
        /*0012*/ 	.short	0x0000
        /*0014*/ 	.byte	0x00, 0xf0, 0x01, 0x2a


	//----- nvinfo : EIATTR_SPARSE_MMA_MASK
	.align		4
.L_80:
        /*0018*/ 	.byte	0x03, 0x50
        /*001a*/ 	.short	0x0000


	//----- nvinfo : EIATTR_MAXREG_COUNT
	.align		4
        /*001c*/ 	.byte	0x03, 0x1b
        /*001e*/ 	.short	0x0080


	//----- nvinfo : EIATTR_MERCURY_ISA_VERSION
	.align		4
        /*0020*/ 	.byte	0x03, 0x5f
        /*0022*/ 	.short	0x0101


	//----- nvinfo : EIATTR_VRC_CTA_INIT_COUNT
	.align		4
        /*0024*/ 	.byte	0x02, 0x4a
	.zero		1
	.zero		1


	//----- nvinfo : EIATTR_EXIT_INSTR_OFFSETS
	.align		4
        /*0028*/ 	.byte	0x04, 0x1c
        /*002a*/ 	.short	(.L_82 - .L_81)


	//   ....[0]....
.L_81:
        /*002c*/ 	.word	0x00000010


	//----- nvinfo : EIATTR_MAX_THREADS
	.align		4
.L_82:
        /*0030*/ 	.byte	0x04, 0x05
        /*0032*/ 	.short	(.L_84 - .L_83)
.L_83:
        /*0034*/ 	.word	0x00000200
        /*0038*/ 	.word	0x00000001
        /*003c*/ 	.word	0x00000001


	//----- nvinfo : EIATTR_CBANK_PARAM_SIZE
	.align		4
.L_84:
        /*0040*/ 	.byte	0x03, 0x19
        /*0042*/ 	.short	0x0a80


	//----- nvinfo : EIATTR_PARAM_CBANK
	.align		4
        /*0044*/ 	.byte	0x04, 0x0a
        /*0046*/ 	.short	(.L_86 - .L_85)
	.align		4
.L_85:
        /*0048*/ 	.word	index@(.nv.constant0._ZN7cutlass13device_kernelIN5flash11enable_sm90INS1_16FlashAttnFwdSm90INS1_25CollectiveMainloopFwdSm90ILi2EN4cute5tupleIJNS5_1CILi1EEES8_S8_EEENS6_IJNS7_ILi192EEENS7_ILi128EEENS7_ILi96EEEEEELi96ENS_12float_e4m3_tEfNS_4arch4Sm90ELb0ELb0ELb0ELb1ELb0ELb0ELb0ELb1ELb1ELb1ELb0ELb0EEENS1_21CollectiveEpilogueFwdINS6_IJSA_SC_SB_EEES9_NS_10bfloat16_tESG_Li384ELb1ELb1ELb0ELb1EEENS1_36VarlenDynamicPersistentTileSchedulerILi192ELi128ELi384ELi128ELb0ELb1ELb1ELb0ELb1ELb1EEEEEEEEEvNT_6ParamsE)
        /*004c*/ 	.short	0x0380
        /*004e*/ 	.short	0x0a80


	//----- nvinfo : EIATTR_SW_WAR
	.align		4
.L_86:
        /*0050*/ 	.byte	0x04, 0x36
        /*0052*/ 	.short	(.L_88 - .L_87)
.L_87:
        /*0054*/ 	.word	0x00000008
.L_88:


//--------------------- .nv.info._ZN7cutlass13device_kernelIN5flash11enable_sm90INS1_16FlashAttnFwdSm90INS1_25CollectiveMainloopFwdSm90ILi2EN4cute5tupleIJNS5_1CILi1EEES8_S8_EEENS6_IJNS7_ILi192EEENS7_ILi128EEENS7_ILi96EEEEEELi96ENS_12float_e4m3_tEfNS_4arch4Sm90ELb0ELb0ELb0ELb1ELb0ELb1ELb0ELb1ELb1ELb1ELb0ELb0EEENS1_21CollectiveEpilogueFwdINS6_IJSA_SC_SB_EEES9_NS_10bfloat16_tESG_Li384ELb1ELb1ELb0ELb1EEENS1_36VarlenDynamicPersistentTileSchedulerILi192ELi128ELi384ELi128ELb0ELb1ELb1ELb0ELb1ELb1EEEEEEEEEvNT_6ParamsE --------------------------
	.section	.nv.info._ZN7cutlass13device_kernelIN5flash11enable_sm90INS1_16FlashAttnFwdSm90INS1_25CollectiveMainloopFwdSm90ILi2EN4cute5tupleIJNS5_1CILi1EEES8_S8_EEENS6_IJNS7_ILi192EEENS7_ILi128EEENS7_ILi96EEEEEELi96ENS_12float_e4m3_tEfNS_4arch4Sm90ELb0ELb0ELb0ELb1ELb0ELb1ELb0ELb1ELb1ELb1ELb0ELb0EEENS1_21CollectiveEpilogueFwdINS6_IJSA_SC_SB_EEES9_NS_10bfloat16_tESG_Li384ELb1ELb1ELb0ELb1EEENS1_36VarlenDynamicPersistentTileSchedulerILi192ELi128ELi384ELi128ELb0ELb1ELb1ELb0ELb1ELb1EEEEEEEEEvNT_6ParamsE,"",@"SHT_CUDA_INFO"
	.sectionflags	@""
	.align	4


	//----- nvinfo : EIATTR_CUDA_API_VERSION
	.align		4
        /*0000*/ 	.byte	0x04, 0x37
        /*0002*/ 	.short	(.L_90 - .L_89)
.L_89:
        /*0004*/ 	.word	0x00000082


	//----- nvinfo : EIATTR_KPARAM_INFO
	.align		4
.L_90:
        /*0008*/ 	.byte	0x04, 0x17
        /*000a*/ 	.short	(.L_92 - .L_91)
.L_91:
        /*000c*/ 	.word	0x00000000
        /*0010*/ 	.short	0x0000
        /*0012*/ 	.short	0x0000
        /*0014*/ 	.byte	0x00, 0xf0, 0x01, 0x2a


	//----- nvinfo : EIATTR_SPARSE_MMA_MASK
	.align		4
.L_92:
        /*0018*/ 	.byte	0x03, 0x50
        /*001a*/ 	.short	0x0000


	//----- nvinfo : EIATTR_MAXREG_COUNT
	.align		4
        /*001c*/ 	.byte	0x03, 0x1b
        /*001e*/ 	.short	0x0080


	//----- nvinfo : EIATTR_MERCURY_ISA_VERSION
	.align		4
        /*0020*/ 	.byte	0x03, 0x5f
        /*0022*/ 	.short	0x0101


	//----- nvinfo : EIATTR_VRC_CTA_INIT_COUNT
	.align		4
        /*0024*/ 	.byte	0x02, 0x4a
	.zero		1
	.zero		1


	//----- nvinfo : EIATTR_EXIT_INSTR_OFFSETS
	.align		4
        /*0028*/ 	.byte	0x04, 0x1c
        /*002a*/ 	.short	(.L_94 - .L_93)


	//   ....[0]....
.L_93:
        /*002c*/ 	.word	0x00000010


	//----- nvinfo : EIATTR_MAX_THREADS
	.align		4
.L_94:
        /*0030*/ 	.byte	0x04, 0x05
        /*0032*/ 	.short	(.L_96 - .L_95)
.L_95:
        /*0034*/ 	.word	0x00000200
        /*0038*/ 	.word	0x00000001
        /*003c*/ 	.word	0x00000001


	//----- nvinfo : EIATTR_CBANK_PARAM_SIZE
	.align		4
.L_96:
        /*0040*/ 	.byte	0x03, 0x19
        /*0042*/ 	.short	0x0a80


	//----- nvinfo : EIATTR_PARAM_CBANK
	.align		4
        /*0044*/ 	.byte	0x04, 0x0a
        /*0046*/ 	.short	(.L_98 - .L_97)
	.align		4
.L_97:
        /*0048*/ 	.word	index@(.nv.constant0._ZN7cutlass13device_kernelIN5flash11enable_sm90INS1_16FlashAttnFwdSm90INS1_25CollectiveMainloopFwdSm90ILi2EN4cute5tupleIJNS5_1CILi1EEES8_S8_EEENS6_IJNS7_ILi192EEENS7_ILi128EEENS7_ILi96EEEEEELi96ENS_12float_e4m3_tEfNS_4arch4Sm90ELb0ELb0ELb0ELb1ELb0ELb1ELb0ELb1ELb1ELb1ELb0ELb0EEENS1_21CollectiveEpilogueFwdINS6_IJSA_SC_SB_EEES9_NS_10bfloat16_tESG_Li384ELb1ELb1ELb0ELb1EEENS1_36VarlenDynamicPersistentTileSchedulerILi192ELi128ELi384ELi128ELb0ELb1ELb1ELb0ELb1ELb1EEEEEEEEEvNT_6ParamsE)
        /*004c*/ 	.short	0x0380
        /*004e*/ 	.short	0x0a80


	//----- nvinfo : EIATTR_SW_WAR
	.align		4
.L_98:
        /*0050*/ 	.byte	0x04, 0x36
        /*0052*/ 	.short	(.L_100 - .L_99)
.L_99:
        /*0054*/ 	.word	0x00000008
.L_100:


//--------------------- .nv.info._ZN7cutlass13device_kernelIN5flash11enable_sm90INS1_16FlashAttnFwdSm90INS1_25CollectiveMainloopFwdSm90ILi2EN4cute5tupleIJNS5_1CILi1EEES8_S8_EEENS6_IJNS7_ILi192EEENS7_ILi128EEENS7_ILi96EEEEEELi96ENS_12float_e4m3_tEfNS_4arch4Sm90ELb0ELb1ELb0ELb0ELb0ELb0ELb0ELb1ELb1ELb1ELb0ELb0EEENS1_21CollectiveEpilogueFwdINS6_IJSA_SC_SB_EEES9_NS_10bfloat16_tESG_Li384ELb0ELb1ELb0ELb1EEENS1_30DynamicPersistentTileSchedulerILi384ELi128ELb0ELb1ELb1EEEEEEEEEvNT_6ParamsE --------------------------
	.section	.nv.info._ZN7cutlass13device_kernelIN5flash11enable_sm90INS1_16FlashAttnFwdSm90INS1_25CollectiveMainloopFwdSm90ILi2EN4cute5tupleIJNS5_1CILi1EEES8_S8_EEENS6_IJNS7_ILi192EEENS7_ILi128EEENS7_ILi96EEEEEELi96ENS_12float_e4m3_tEfNS_4arch4Sm90ELb0ELb1ELb0ELb0ELb0ELb0ELb0ELb1ELb1ELb1ELb0ELb0EEENS1_21CollectiveEpilogueFwdINS6_IJSA_SC_SB_EEES9_NS_10bfloat16_tESG_Li384ELb0ELb1ELb0ELb1EEENS1_30DynamicPersistentTileSchedulerILi384ELi128ELb0ELb1ELb1EEEEEEEEEvNT_6ParamsE,"",@"SHT_CUDA_INFO"
	.sectionflags	@""
	.align	4


	//----- nvinfo : EIATTR_CUDA_API_VERSION
	.align		4
        /*0000*/ 	.byte	0x04, 0x37
        /*0002*/ 	.short	(.L_102 - .L_101)
.L_101:
        /*0004*/ 	.word	0x00000082


	//----- nvinfo : EIATTR_KPARAM_INFO
	.align		4
.L_102:
        /*0008*/ 	.byte	0x04, 0x17
        /*000a*/ 	.short	(.L_104 - .L_103)
.L_103:
        /*000c*/ 	.word	0x00000000
        /*0010*/ 	.short	0x0000
        /*0012*/ 	.short	0x0000
        /*0014*/ 	.byte	0x00, 0xf0, 0x01, 0x2a


	//----- nvinfo : EIATTR_SPARSE_MMA_MASK
	.align		4
.L_104:
        /*0018*/ 	.byte	0x03, 0x50
        /*001a*/ 	.short	0x0000


	//----- nvinfo : EIATTR_MAXREG_COUNT
	.align		4
        /*001c*/ 	.byte	0x03, 0x1b
        /*001e*/ 	.short	0x0080


	//----- nvinfo : EIATTR_MERCURY_ISA_VERSION
	.align		4
        /*0020*/ 	.byte	0x03, 0x5f
        /*0022*/ 	.short	0x0101


	//----- nvinfo : EIATTR_VRC_CTA_INIT_COUNT
	.align		4
        /*0024*/ 	.byte	0x02, 0x4a
	.zero		1
	.zero		1


	//----- nvinfo : EIATTR_EXIT_INSTR_OFFSETS
	.align		4
        /*0028*/ 	.byte	0x04, 0x1c
        /*002a*/ 	.short	(.L_106 - .L_105)


	//   ....[0]....
.L_105:
        /*002c*/ 	.word	0x00000010


	//----- nvinfo : EIATTR_MAX_THREADS
	.align		4
.L_106:
        /*0030*/ 	.byte	0x04, 0x05
        /*0032*/ 	.short	(.L_108 - .L_107)
.L_107:
        /*0034*/ 	.word	0x00000200
        /*0038*/ 	.word	0x00000001
        /*003c*/ 	.word	0x00000001


	//----- nvinfo : EIATTR_CBANK_PARAM_SIZE
	.align		4
.L_108:
        /*0040*/ 	.byte	0x03, 0x19
        /*0042*/ 	.short	0x0a80


	//----- nvinfo : EIATTR_PARAM_CBANK
	.align		4
        /*0044*/ 	.byte	0x04, 0x0a
        /*0046*/ 	.short	(.L_110 - .L_109)
	.align		4
.L_109:
        /*0048*/ 	.word	index@(.nv.constant0._ZN7cutlass13device_kernelIN5flash11enable_sm90INS1_16FlashAttnFwdSm90INS1_25CollectiveMainloopFwdSm90ILi2EN4cute5tupleIJNS5_1CILi1EEES8_S8_EEENS6_IJNS7_ILi192EEENS7_ILi128EEENS7_ILi96EEEEEELi96ENS_12float_e4m3_tEfNS_4arch4Sm90ELb0ELb1ELb0ELb0ELb0ELb0ELb0ELb1ELb1ELb1ELb0ELb0EEENS1_21CollectiveEpilogueFwdINS6_IJSA_SC_SB_EEES9_NS_10bfloat16_tESG_Li384ELb0ELb1ELb0ELb1EEENS1_30DynamicPersistentTileSchedulerILi384ELi128ELb0ELb1ELb1EEEEEEEEEvNT_6ParamsE)
        /*004c*/ 	.short	0x0380
        /*004e*/ 	.short	0x0a80


	//----- nvinfo : EIATTR_SW_WAR
	.align		4
.L_110:
        /*0050*/ 	.byte	0x04, 0x36
        /*0052*/ 	.short	(.L_112 - .L_111)
.L_111:
        /*0054*/ 	.word	0x00000008
.L_112:


//--------------------- .nv.info._ZN7cutlass13device_kernelIN5flash11enable_sm90INS1_16FlashAttnFwdSm90INS1_25CollectiveMainloopFwdSm90ILi2EN4cute5tupleIJNS5_1CILi1EEES8_S8_EEENS6_IJNS7_ILi192EEENS7_ILi128EEENS7_ILi96EEEEEELi96ENS_12float_e4m3_tEfNS_4arch4Sm90ELb0ELb1ELb0ELb1ELb0ELb0ELb0ELb1ELb1ELb1ELb0ELb0EEENS1_21CollectiveEpilogueFwdINS6_IJSA_SC_SB_EEES9_NS_10bfloat16_tESG_Li384ELb1ELb1ELb0ELb1EEENS1_36VarlenDynamicPersistentTileSchedulerILi192ELi128ELi384ELi128ELb0ELb1ELb1ELb1ELb0ELb1EEEEEEEEEvNT_6ParamsE --------------------------
	.section	.nv.info._ZN7cutlass13device_kernelIN5flash11enable_sm90INS1_16FlashAttnFwdSm90INS1_25CollectiveMainloopFwdSm90ILi2EN4cute5tupleIJNS5_1CILi1EEES8_S8_EEENS6_IJNS7_ILi192EEENS7_ILi128EEENS7_ILi96EEEEEELi96ENS_12float_e4m3_tEfNS_4arch4Sm90ELb0ELb1ELb0ELb1ELb0ELb0ELb0ELb1ELb1ELb1ELb0ELb0EEENS1_21CollectiveEpilogueFwdINS6_IJSA_SC_SB_EEES9_NS_10bfloat16_tESG_Li384ELb1ELb1ELb0ELb1EEENS1_36VarlenDynamicPersistentTileSchedulerILi192ELi128ELi384ELi128ELb0ELb1ELb1ELb1ELb0ELb1EEEEEEEEEvNT_6ParamsE,"",@"SHT_CUDA_INFO"
	.sectionflags	@""
	.align	4


	//----- nvinfo : EIATTR_CUDA_API_VERSION
	.align		4
        /*0000*/ 	.byte	0x04, 0x37
        /*0002*/ 	.short	(.L_114 - .L_113)
.L_113:
        /*0004*/ 	.word	0x00000082


	//----- nvinfo : EIATTR_KPARAM_INFO
	.align		4
.L_114:
        /*0008*/ 	.byte	0x04, 0x17
        /*000a*/ 	.short	(.L_116 - .L_115)
.L_115:
        /*000c*/ 	.word	0x00000000
        /*0010*/ 	.short	0x0000
        /*0012*/ 	.short	0x0000
        /*0014*/ 	.byte	0x00, 0xf0, 0x01, 0x2a


	//----- nvinfo : EIATTR_SPARSE_MMA_MASK
	.align		4
.L_116:
        /*0018*/ 	.byte	0x03, 0x50
        /*001a*/ 	.short	0x0000


	//----- nvinfo : EIATTR_MAXREG_COUNT
	.align		4
        /*001c*/ 	.byte	0x03, 0x1b
        /*001e*/ 	.short	0x0080


	//----- nvinfo : EIATTR_MERCURY_ISA_VERSION
	.align		4
        /*0020*/ 	.byte	0x03, 0x5f
        /*0022*/ 	.short	0x0101


	//----- nvinfo : EIATTR_VRC_CTA_INIT_COUNT
	.align		4
        /*0024*/ 	.byte	0x02, 0x4a
	.zero		1
	.zero		1


	//----- nvinfo : EIATTR_EXIT_INSTR_OFFSETS
	.align		4
        /*0028*/ 	.byte	0x04, 0x1c
        /*002a*/ 	.short	(.L_118 - .L_117)


	//   ....[0]....
.L_117:
        /*002c*/ 	.word	0x00000010


	//----- nvinfo : EIATTR_MAX_THREADS
	.align		4
.L_118:
        /*0030*/ 	.byte	0x04, 0x05
        /*0032*/ 	.short	(.L_120 - .L_119)
.L_119:
        /*0034*/ 	.word	0x00000200
        /*0038*/ 	.word	0x00000001
        /*003c*/ 	.word	0x00000001


	//----- nvinfo : EIATTR_CBANK_PARAM_SIZE
	.align		4
.L_120:
        /*0040*/ 	.byte	0x03, 0x19
        /*0042*/ 	.short	0x0a80


	//----- nvinfo : EIATTR_PARAM_CBANK
	.align		4
        /*0044*/ 	.byte	0x04, 0x0a
        /*0046*/ 	.short	(.L_122 - .L_121)
	.align		4
.L_121:
        /*0048*/ 	.word	index@(.nv.constant0._ZN7cutlass13device_kernelIN5flash11enable_sm90INS1_16FlashAttnFwdSm90INS1_25CollectiveMainloopFwdSm90ILi2EN4cute5tupleIJNS5_1CILi1EEES8_S8_EEENS6_IJNS7_ILi192EEENS7_ILi128EEENS7_ILi96EEEEEELi96ENS_12float_e4m3_tEfNS_4arch4Sm90ELb0ELb1ELb0ELb1ELb0ELb0ELb0ELb1ELb1ELb1ELb0ELb0EEENS1_21CollectiveEpilogueFwdINS6_IJSA_SC_SB_EEES9_NS_10bfloat16_tESG_Li384ELb1ELb1ELb0ELb1EEENS1_36VarlenDynamicPersistentTileSchedulerILi192ELi128ELi384ELi128ELb0ELb1ELb1ELb1ELb0ELb1EEEEEEEEEvNT_6ParamsE)
        /*004c*/ 	.short	0x0380
        /*004e*/ 	.short	0x0a80


	//----- nvinfo : EIATTR_SW_WAR
	.align		4
.L_122:
        /*0050*/ 	.byte	0x04, 0x36
        /*0052*/ 	.short	(.L_124 - .L_123)
.L_123:
        /*0054*/ 	.word	0x00000008
.L_124:


//--------------------- .nv.info._ZN7cutlass13device_kernelIN5flash11enable_sm90INS1_16FlashAttnFwdSm90INS1_25CollectiveMainloopFwdSm90ILi2EN4cute5tupleIJNS5_1CILi1EEES8_S8_EEENS6_IJNS7_ILi192EEENS7_ILi128EEENS7_ILi96EEEEEELi96ENS_12float_e4m3_tEfNS_4arch4Sm90ELb0ELb1ELb0ELb1ELb0ELb1ELb0ELb1ELb1ELb1ELb0ELb0EEENS1_21CollectiveEpilogueFwdINS6_IJSA_SC_SB_EEES9_NS_10bfloat16_tESG_Li384ELb1ELb1ELb0ELb1EEENS1_36VarlenDynamicPersistentTileSchedulerILi192ELi128ELi384ELi128ELb0ELb1ELb1ELb1ELb0ELb1EEEEEEEEEvNT_6ParamsE --------------------------
	.section	.nv.info._ZN7cutlass13device_kernelIN5flash11enable_sm90INS1_16FlashAttnFwdSm90INS1_25CollectiveMainloopFwdSm90ILi2EN4cute5tupleIJNS5_1CILi1EEES8_S8_EEENS6_IJNS7_ILi192EEENS7_ILi128EEENS7_ILi96EEEEEELi96ENS_12float_e4m3_tEfNS_4arch4Sm90ELb0ELb1ELb0ELb1ELb0ELb1ELb0ELb1ELb1ELb1ELb0ELb0EEENS1_21CollectiveEpilogueFwdINS6_IJSA_SC_SB_EEES9_NS_10bfloat16_tESG_Li384ELb1ELb1ELb0ELb1EEENS1_36VarlenDynamicPersistentTileSchedulerILi192ELi128ELi384ELi128ELb0ELb1ELb1ELb1ELb0ELb1EEEEEEEEEvNT_6ParamsE,"",@"SHT_CUDA_INFO"
	.sectionflags	@""
	.align	4


	//----- nvinfo : EIATTR_CUDA_API_VERSION
	.align		4
        /*0000*/ 	.byte	0x04, 0x37
        /*0002*/ 	.short	(.L_126 - .L_125)
.L_125:
        /*0004*/ 	.word	0x00000082


	//----- nvinfo : EIATTR_KPARAM_INFO
	.align		4
.L_126:
        /*0008*/ 	.byte	0x04, 0x17
        /*000a*/ 	.short	(.L_128 - .L_127)
.L_127:
        /*000c*/ 	.word	0x00000000
        /*0010*/ 	.short	0x0000
        /*0012*/ 	.short	0x0000
        /*0014*/ 	.byte	0x00, 0xf0, 0x01, 0x2a


	//----- nvinfo : EIATTR_SPARSE_MMA_MASK
	.align		4
.L_128:
        /*0018*/ 	.byte	0x03, 0x50
        /*001a*/ 	.short	0x0000


	//----- nvinfo : EIATTR_MAXREG_COUNT
	.align		4
        /*001c*/ 	.byte	0x03, 0x1b
        /*001e*/ 	.short	0x0080


	//----- nvinfo : EIATTR_MERCURY_ISA_VERSION
	.align		4
        /*0020*/ 	.byte	0x03, 0x5f
        /*0022*/ 	.short	0x0101


	//----- nvinfo : EIATTR_VRC_CTA_INIT_COUNT
	.align		4
        /*0024*/ 	.byte	0x02, 0x4a
	.zero		1
	.zero		1


	//----- nvinfo : EIATTR_EXIT_INSTR_OFFSETS
	.align		4
        /*0028*/ 	.byte	0x04, 0x1c
        /*002a*/ 	.short	(.L_130 - .L_129)


	//   ....[0]....
.L_129:
        /*002c*/ 	.word	0x00000010


	//----- nvinfo : EIATTR_MAX_THREADS
	.align		4
.L_130:
        /*0030*/ 	.byte	0x04, 0x05
        /*0032*/ 	.short	(.L_132 - .L_131)
.L_131:
        /*0034*/ 	.word	0x00000200
        /*0038*/ 	.word	0x00000001
        /*003c*/ 	.word	0x00000001


	//----- nvinfo : EIATTR_CBANK_PARAM_SIZE
	.align		4
.L_132:
        /*0040*/ 	.byte	0x03, 0x19
        /*0042*/ 	.short	0x0a80


	//----- nvinfo : EIATTR_PARAM_CBANK
	.align		4
        /*0044*/ 	.byte	0x04, 0x0a
        /*0046*/ 	.short	(.L_134 - .L_133)
	.align		4
.L_133:
        /*0048*/ 	.word	index@(.nv.constant0._ZN7cutlass13device_kernelIN5flash11enable_sm90INS1_16FlashAttnFwdSm90INS1_25CollectiveMainloopFwdSm90ILi2EN4cute5tupleIJNS5_1CILi1EEES8_S8_EEENS6_IJNS7_ILi192EEENS7_ILi128EEENS7_ILi96EEEEEELi96ENS_12float_e4m3_tEfNS_4arch4Sm90ELb0ELb1ELb0ELb1ELb0ELb1ELb0ELb1ELb1ELb1ELb0ELb0EEENS1_21CollectiveEpilogueFwdINS6_IJSA_SC_SB_EEES9_NS_10bfloat16_tESG_Li384ELb1ELb1ELb0ELb1EEENS1_36VarlenDynamicPersistentTileSchedulerILi192ELi128ELi384ELi128ELb0ELb1ELb1ELb1ELb0ELb1EEEEEEEEEvNT_6ParamsE)
        /*004c*/ 	.short	0x0380
        /*004e*/ 	.short	0x0a80


	//----- nvinfo : EIATTR_SW_WAR
	.align		4
.L_134:
        /*0050*/ 	.byte	0x04, 0x36
        /*0052*/ 	.short	(.L_136 - .L_135)
.L_135:
        /*0054*/ 	.word	0x00000008
.L_136:


//--------------------- .nv.info._ZN7cutlass13device_kernelIN5flash11enable_sm90INS1_16FlashAttnFwdSm90INS1_25CollectiveMainloopFwdSm90ILi2EN4cute5tupleIJNS5_1CILi1EEES8_S8_EEENS6_IJNS7_ILi192EEENS7_ILi128EEENS7_ILi96EEEEEELi96ENS_12float_e4m3_tEfNS_4arch4Sm90ELb1ELb0ELb0ELb0ELb0ELb0ELb0ELb1ELb1ELb1ELb0ELb0EEENS1_21CollectiveEpilogueFwdINS6_IJSA_SC_SB_EEES9_NS_10bfloat16_tESG_Li384ELb0ELb1ELb0ELb1EEENS1_30DynamicPersistentTileSchedulerILi384ELi128ELb0ELb1ELb1EEEEEEEEEvNT_6ParamsE --------------------------
	.section	.nv.info._ZN7cutlass13device_kernelIN5flash11enable_sm90INS1_16FlashAttnFwdSm90INS1_25CollectiveMainloopFwdSm90ILi2EN4cute5tupleIJNS5_1CILi1EEES8_S8_EEENS6_IJNS7_ILi192EEENS7_ILi128EEENS7_ILi96EEEEEELi96ENS_12float_e4m3_tEfNS_4arch4Sm90ELb1ELb0ELb0ELb0ELb0ELb0ELb0ELb1ELb1ELb1ELb0ELb0EEENS1_21CollectiveEpilogueFwdINS6_IJSA_SC_SB_EEES9_NS_10bfloat16_tESG_Li384ELb0ELb1ELb0ELb1EEENS1_30DynamicPersistentTileSchedulerILi384ELi128ELb0ELb1ELb1EEEEEEEEEvNT_6ParamsE,"",@"SHT_CUDA_INFO"
	.sectionflags	@""
	.align	4


	//----- nvinfo : EIATTR_CUDA_API_VERSION
	.align		4
        /*0000*/ 	.byte	0x04, 0x37
        /*0002*/ 	.short	(.L_138 - .L_137)
.L_137:
        /*0004*/ 	.word	0x00000082


	//----- nvinfo : EIATTR_KPARAM_INFO
	.align		4
.L_138:
        /*0008*/ 	.byte	0x04, 0x17
        /*000a*/ 	.short	(.L_140 - .L_139)
.L_139:
        /*000c*/ 	.word	0x00000000
        /*0010*/ 	.short	0x0000
        /*0012*/ 	.short	0x0000
        /*0014*/ 	.byte	0x00, 0xf0, 0x01, 0x2a


	//----- nvinfo : EIATTR_SPARSE_MMA_MASK
	.align		4
.L_140:
        /*0018*/ 	.byte	0x03, 0x50
        /*001a*/ 	.short	0x0000


	//----- nvinfo : EIATTR_MAXREG_COUNT
	.align		4
        /*001c*/ 	.byte	0x03, 0x1b
        /*001e*/ 	.short	0x0080


	//----- nvinfo : EIATTR_MERCURY_ISA_VERSION
	.align		4
        /*0020*/ 	.byte	0x03, 0x5f
        /*0022*/ 	.short	0x0101


	//----- nvinfo : EIATTR_VRC_CTA_INIT_COUNT
	.align		4
        /*0024*/ 	.byte	0x02, 0x4a
	.zero		1
	.zero		1


	//----- nvinfo : EIATTR_EXIT_INSTR_OFFSETS
	.align		4
        /*0028*/ 	.byte	0x04, 0x1c
        /*002a*/ 	.short	(.L_142 - .L_141)


	//   ....[0]....
.L_141:
        /*002c*/ 	.word	0x00000010


	//----- nvinfo : EIATTR_MAX_THREADS
	.align		4
.L_142:
        /*0030*/ 	.byte	0x04, 0x05
        /*0032*/ 	.short	(.L_144 - .L_143)
.L_143:
        /*0034*/ 	.word	0x00000200
        /*0038*/ 	.word	0x00000001
        /*003c*/ 	.word	0x00000001


	//----- nvinfo : EIATTR_CBANK_PARAM_SIZE
	.align		4
.L_144:
        /*0040*/ 	.byte	0x03, 0x19
        /*0042*/ 	.short	0x0a80


	//----- nvinfo : EIATTR_PARAM_CBANK
	.align		4
        /*0044*/ 	.byte	0x04, 0x0a
        /*0046*/ 	.short	(.L_146 - .L_145)
	.align		4
.L_145:
        /*0048*/ 	.word	index@(.nv.constant0._ZN7cutlass13device_kernelIN5flash11enable_sm90INS1_16FlashAttnFwdSm90INS1_25CollectiveMainloopFwdSm90ILi2EN4cute5tupleIJNS5_1CILi1EEES8_S8_EEENS6_IJNS7_ILi192EEENS7_ILi128EEENS7_ILi96EEEEEELi96ENS_12float_e4m3_tEfNS_4arch4Sm90ELb1ELb0ELb0ELb0ELb0ELb0ELb0ELb1ELb1ELb1ELb0ELb0EEENS1_21CollectiveEpilogueFwdINS6_IJSA_SC_SB_EEES9_NS_10bfloat16_tESG_Li384ELb0ELb1ELb0ELb1EEENS1_30DynamicPersistentTileSchedulerILi384ELi128ELb0ELb1ELb1EEEEEEEEEvNT_6ParamsE)
        /*004c*/ 	.short	0x0380
        /*004e*/ 	.short	0x0a80


	//----- nvinfo : EIATTR_SW_WAR
	.align		4
.L_146:
        /*0050*/ 	.byte	0x04, 0x36
        /*0052*/ 	.short	(.L_148 - .L_147)
.L_147:
        /*0054*/ 	.word	0x00000008
.L_148:


//--------------------- .nv.info._ZN7cutlass13device_kernelIN5flash11enable_sm90INS1_16FlashAttnFwdSm90INS1_25CollectiveMainloopFwdSm90ILi2EN4cute5tupleIJNS5_1CILi1EEES8_S8_EEENS6_IJNS7_ILi192EEENS7_ILi128EEENS7_ILi96EEEEEELi96ENS_12float_e4m3_tEfNS_4arch4Sm90ELb1ELb0ELb0ELb1ELb0ELb0ELb0ELb1ELb1ELb1ELb0ELb0EEENS1_21CollectiveEpilogueFwdINS6_IJSA_SC_SB_EEES9_NS_10bfloat16_tESG_Li384ELb1ELb1ELb0ELb1EEENS1_36VarlenDynamicPersistentTileSchedulerILi192ELi128ELi384ELi128ELb0ELb1ELb1ELb1ELb1ELb1EEEEEEEEEvNT_6ParamsE --------------------------
	.section	.nv.info._ZN7cutlass13device_kernelIN5flash11enable_sm90INS1_16FlashAttnFwdSm90INS1_25CollectiveMainloopFwdSm90ILi2EN4cute5tupleIJNS5_1CILi1EEES8_S8_EEENS6_IJNS7_ILi192EEENS7_ILi128EEENS7_ILi96EEEEEELi96ENS_12float_e4m3_tEfNS_4arch4Sm90ELb1ELb0ELb0ELb1ELb0ELb0ELb0ELb1ELb1ELb1ELb0ELb0EEENS1_21CollectiveEpilogueFwdINS6_IJSA_SC_SB_EEES9_NS_10bfloat16_tESG_Li384ELb1ELb1ELb0ELb1EEENS1_36VarlenDynamicPersistentTileSchedulerILi192ELi128ELi384ELi128ELb0ELb1ELb1ELb1ELb1ELb1EEEEEEEEEvNT_6ParamsE,"",@"SHT_CUDA_INFO"
	.sectionflags	@""
	.align	4


	//----- nvinfo : EIATTR_CUDA_API_VERSION
	.align		4
        /*0000*/ 	.byte	0x04, 0x37
        /*0002*/ 	.short	(.L_150 - .L_149)
.L_149:
        /*0004*/ 	.word	0x00000082


	//----- nvinfo : EIATTR_KPARAM_INFO
	.align		4
.L_150:
        /*0008*/ 	.byte	0x04, 0x17
        /*000a*/ 	.short	(.L_152 - .L_151)
.L_151:
        /*000c*/ 	.word	0x00000000
        /*0010*/ 	.short	0x0000
        /*0012*/ 	.short	0x0000
        /*0014*/ 	.byte	0x00, 0xf0, 0x01, 0x2a


	//----- nvinfo : EIATTR_SPARSE_MMA_MASK
	.align		4
.L_152:
        /*0018*/ 	.byte	0x03, 0x50
        /*001a*/ 	.short	0x0000


	//----- nvinfo : EIATTR_MAXREG_COUNT
	.align		4
        /*001c*/ 	.byte	0x03, 0x1b
        /*001e*/ 	.short	0x0080


	//----- nvinfo : EIATTR_MERCURY_ISA_VERSION
	.align		4
        /*0020*/ 	.byte	0x03, 0x5f
        /*0022*/ 	.short	0x0101


	//----- nvinfo : EIATTR_VRC_CTA_INIT_COUNT
	.align		4
        /*0024*/ 	.byte	0x02, 0x4a
	.zero		1
	.zero		1


	//----- nvinfo : EIATTR_EXIT_INSTR_OFFSETS
	.align		4
        /*0028*/ 	.byte	0x04, 0x1c
        /*002a*/ 	.short	(.L_154 - .L_153)


	//   ....[0]....
.L_153:
        /*002c*/ 	.word	0x00000010


	//----- nvinfo : EIATTR_MAX_THREADS
	.align		4
.L_154:
        /*0030*/ 	.byte	0x04, 0x05
        /*0032*/ 	.short	(.L_156 - .L_155)
.L_155:
        /*0034*/ 	.word	0x00000200
        /*0038*/ 	.word	0x00000001
        /*003c*/ 	.word	0x00000001


	//----- nvinfo : EIATTR_CBANK_PARAM_SIZE
	.align		4
.L_156:
        /*0040*/ 	.byte	0x03, 0x19
        /*0042*/ 	.short	0x0a80


	//----- nvinfo : EIATTR_PARAM_CBANK
	.align		4
        /*0044*/ 	.byte	0x04, 0x0a
        /*0046*/ 	.short	(.L_158 - .L_157)
	.align		4
.L_157:
        /*0048*/ 	.word	index@(.nv.constant0._ZN7cutlass13device_kernelIN5flash11enable_sm90INS1_16FlashAttnFwdSm90INS1_25CollectiveMainloopFwdSm90ILi2EN4cute5tupleIJNS5_1CILi1EEES8_S8_EEENS6_IJNS7_ILi192EEENS7_ILi128EEENS7_ILi96EEEEEELi96ENS_12float_e4m3_tEfNS_4arch4Sm90ELb1ELb0ELb0ELb1ELb0ELb0ELb0ELb1ELb1ELb1ELb0ELb0EEENS1_21CollectiveEpilogueFwdINS6_IJSA_SC_SB_EEES9_NS_10bfloat16_tESG_Li384ELb1ELb1ELb0ELb1EEENS1_36VarlenDynamicPersistentTileSchedulerILi192ELi128ELi384ELi128ELb0ELb1ELb1ELb1ELb1ELb1EEEEEEEEEvNT_6ParamsE)
        /*004c*/ 	.short	0x0380
        /*004e*/ 	.short	0x0a80


	//----- nvinfo : EIATTR_SW_WAR
	.align		4
.L_158:
        /*0050*/ 	.byte	0x04, 0x36
        /*0052*/ 	.short	(.L_160 - .L_159)
.L_159:
        /*0054*/ 	.word	0x00000008
.L_160:


//--------------------- .nv.info._ZN7cutlass13device_kernelIN5flash11enable_sm90INS1_16FlashAttnFwdSm90INS1_25CollectiveMainloopFwdSm90ILi2EN4cute5tupleIJNS5_1CILi1EEES8_S8_EEENS6_IJNS7_ILi192EEENS7_ILi128EEENS7_ILi96EEEEEELi96ENS_12float_e4m3_tEfNS_4arch4Sm90ELb1ELb0ELb0ELb1ELb0ELb1ELb0ELb1ELb1ELb1ELb0ELb0EEENS1_21CollectiveEpilogueFwdINS6_IJSA_SC_SB_EEES9_NS_10bfloat16_tESG_Li384ELb1ELb1ELb0ELb1EEENS1_36VarlenDynamicPersistentTileSchedulerILi192ELi128ELi384ELi128ELb0ELb1ELb1ELb1ELb1ELb1EEEEEEEEEvNT_6ParamsE --------------------------
	.section	.nv.info._ZN7cutlass13device_kernelIN5flash11enable_sm90INS1_16FlashAttnFwdSm90INS1_25CollectiveMainloopFwdSm90ILi2EN4cute5tupleIJNS5_1CILi1EEES8_S8_EEENS6_IJNS7_ILi192EEENS7_ILi128EEENS7_ILi96EEEEEELi96ENS_12float_e4m3_tEfNS_4arch4Sm90ELb1ELb0ELb0ELb1ELb0ELb1ELb0ELb1ELb1ELb1ELb0ELb0EEENS1_21CollectiveEpilogueFwdINS6_IJSA_SC_SB_EEES9_NS_10bfloat16_tESG_Li384ELb1ELb1ELb0ELb1EEENS1_36VarlenDynamicPersistentTileSchedulerILi192ELi128ELi384ELi128ELb0ELb1ELb1ELb1ELb1ELb1EEEEEEEEEvNT_6ParamsE,"",@"SHT_CUDA_INFO"
	.sectionflags	@""
	.align	4


	//----- nvinfo : EIATTR_CUDA_API_VERSION
	.align		4
        /*0000*/ 	.byte	0x04, 0x37
        /*0002*/ 	.short	(.L_162 - .L_161)
.L_161:
        /*0004*/ 	.word	0x00000082


	//----- nvinfo : EIATTR_KPARAM_INFO
	.align		4
.L_162:
        /*0008*/ 	.byte	0x04, 0x17
        /*000a*/ 	.short	(.L_164 - .L_163)
.L_163:
        /*000c*/ 	.word	0x00000000
        /*0010*/ 	.short	0x0000
        /*0012*/ 	.short	0x0000
        /*0014*/ 	.byte	0x00, 0xf0, 0x01, 0x2a


	//----- nvinfo : EIATTR_SPARSE_MMA_MASK
	.align		4
.L_164:
        /*0018*/ 	.byte	0x03, 0x50
        /*001a*/ 	.short	0x0000


	//----- nvinfo : EIATTR_MAXREG_COUNT
	.align		4
        /*001c*/ 	.byte	0x03, 0x1b
        /*001e*/ 	.short	0x0080


	//----- nvinfo : EIATTR_MERCURY_ISA_VERSION
	.align		4
        /*0020*/ 	.byte	0x03, 0x5f
        /*0022*/ 	.short	0x0101


	//----- nvinfo : EIATTR_VRC_CTA_INIT_COUNT
	.align		4
        /*0024*/ 	.byte	0x02, 0x4a
	.zero		1
	.zero		1


	//----- nvinfo : EIATTR_EXIT_INSTR_OFFSETS
	.align		4
        /*0028*/ 	.byte	0x04, 0x1c
        /*002a*/ 	.short	(.L_166 - .L_165)


	//   ....[0]....
.L_165:
        /*002c*/ 	.word	0x00000010


	//----- nvinfo : EIATTR_MAX_THREADS
	.align		4
.L_166:
        /*0030*/ 	.byte	0x04, 0x05
        /*0032*/ 	.short	(.L_168 - .L_167)
.L_167:
        /*0034*/ 	.word	0x00000200
        /*0038*/ 	.word	0x00000001
        /*003c*/ 	.word	0x00000001


	//----- nvinfo : EIATTR_CBANK_PARAM_SIZE
	.align		4
.L_168:
        /*0040*/ 	.byte	0x03, 0x19
        /*0042*/ 	.short	0x0a80


	//----- nvinfo : EIATTR_PARAM_CBANK
	.align		4
        /*0044*/ 	.byte	0x04, 0x0a
        /*0046*/ 	.short	(.L_170 - .L_169)
	.align		4
.L_169:
        /*0048*/ 	.word	index@(.nv.constant0._ZN7cutlass13device_kernelIN5flash11enable_sm90INS1_16FlashAttnFwdSm90INS1_25CollectiveMainloopFwdSm90ILi2EN4cute5tupleIJNS5_1CILi1EEES8_S8_EEENS6_IJNS7_ILi192EEENS7_ILi128EEENS7_ILi96EEEEEELi96ENS_12float_e4m3_tEfNS_4arch4Sm90ELb1ELb0ELb0ELb1ELb0ELb1ELb0ELb1ELb1ELb1ELb0ELb0EEENS1_21CollectiveEpilogueFwdINS6_IJSA_SC_SB_EEES9_NS_10bfloat16_tESG_Li384ELb1ELb1ELb0ELb1EEENS1_36VarlenDynamicPersistentTileSchedulerILi192ELi128ELi384ELi128ELb0ELb1ELb1ELb1ELb1ELb1EEEEEEEEEvNT_6ParamsE)
        /*004c*/ 	.short	0x0380
        /*004e*/ 	.short	0x0a80


	//----- nvinfo : EIATTR_SW_WAR
	.align		4
.L_170:
        /*0050*/ 	.byte	0x04, 0x36
        /*0052*/ 	.short	(.L_172 - .L_171)
.L_171:
        /*0054*/ 	.word	0x00000008
.L_172:


//--------------------- .nv.callgraph             --------------------------
	.section	.nv.callgraph,"",@"SHT_CUDA_CALLGRAPH"
	.align	4
	.sectionentsize	8
	.align		4
        /*0000*/ 	.word	0x00000000
	.align		4
        /*0004*/ 	.word	0xffffffff
	.align		4
        /*0008*/ 	.word	0x00000000
	.align		4
        /*000c*/ 	.word	0xfffffffe
	.align		4
        /*0010*/ 	.word	0x00000000
	.align		4
        /*0014*/ 	.word	0xfffffffd
	.align		4
        /*0018*/ 	.word	0x00000000
	.align		4
        /*001c*/ 	.word	0xfffffffc


//--------------------- .nv.constant4             --------------------------
	.section	.nv.constant4,"a",@progbits
	.align	8
	.align		8
.nv.constant4:
        /*0000*/ 	.dword	_ZN73_INTERNAL_5818987b_37_flash_fwd_hdim96_e4m3_packgqa_sm90_cu_a6473388_32224cuda3std3__45__cpo5beginE
	.align		8
        /*0008*/ 	.dword	_ZN73_INTERNAL_5818987b_37_flash_fwd_hdim96_e4m3_packgqa_sm90_cu_a6473388_32224cuda3std3__45__cpo3endE
	.align		8
        /*0010*/ 	.dword	_ZN73_INTERNAL_5818987b_37_flash_fwd_hdim96_e4m3_packgqa_sm90_cu_a6473388_32224cuda3std3__45__cpo6cbeginE
	.align		8
        /*0018*/ 	.dword	_ZN73_INTERNAL_5818987b_37_flash_fwd_hdim96_e4m3_packgqa_sm90_cu_a6473388_32224cuda3std3__45__cpo4cendE
	.align		8
        /*0020*/ 	.dword	_ZN73_INTERNAL_5818987b_37_flash_fwd_hdim96_e4m3_packgqa_sm90_cu_a6473388_32224cuda3std3__475_GLOBAL__N__5818987b_37_flash_fwd_hdim96_e4m3_packgqa_sm90_cu_a6473388_32226ignoreE
	.align		8
        /*0028*/ 	.dword	_ZN73_INTERNAL_5818987b_37_flash_fwd_hdim96_e4m3_packgqa_sm90_cu_a6473388_32224cuda3std3__419piecewise_constructE
	.align		8
        /*0030*/ 	.dword	_ZN73_INTERNAL_5818987b_37_flash_fwd_hdim96_e4m3_packgqa_sm90_cu_a6473388_32224cuda3std3__48in_placeE
	.align		8
        /*0038*/ 	.dword	_ZN73_INTERNAL_5818987b_37_flash_fwd_hdim96_e4m3_packgqa_sm90_cu_a6473388_32224cuda3std6ranges3__45__cpo4swapE
	.align		8
        /*0040*/ 	.dword	_ZN73_INTERNAL_5818987b_37_flash_fwd_hdim96_e4m3_packgqa_sm90_cu_a6473388_32224cuda3std6ranges3__45__cpo9iter_moveE
	.align		8
        /*0048*/ 	.dword	_ZN73_INTERNAL_5818987b_37_flash_fwd_hdim96_e4m3_packgqa_sm90_cu_a6473388_32224cute7productE
	.align		8
        /*0050*/ 	.dword	_ZN73_INTERNAL_5818987b_37_flash_fwd_hdim96_e4m3_packgqa_sm90_cu_a6473388_32224cute1_E


//--------------------- .text._ZN7cutlass13device_kernelIN5flash11enable_sm90INS1_16FlashAttnFwdSm90INS1_25CollectiveMainloopFwdSm90ILi2EN4cute5tupleIJNS5_1CILi1EEES8_S8_EEENS6_IJNS7_ILi192EEENS7_ILi128EEENS7_ILi96EEEEEELi96ENS_12float_e4m3_tEfNS_4arch4Sm90ELb0ELb0ELb0ELb0ELb0ELb0ELb0ELb1ELb1ELb1ELb0ELb0EEENS1_21CollectiveEpilogueFwdINS6_IJSA_SC_SB_EEES9_NS_10bfloat16_tESG_Li384ELb0ELb1ELb0ELb1EEENS1_29StaticPersistentTileSchedulerILb0EEEEEEEEEvNT_6ParamsE --------------------------
	.section	.text._ZN7cutlass13device_kernelIN5flash11enable_sm90INS1_16FlashAttnFwdSm90INS1_25CollectiveMainloopFwdSm90ILi2EN4cute5tupleIJNS5_1CILi1EEES8_S8_EEENS6_IJNS7_ILi192EEENS7_ILi128EEENS7_ILi96EEEEEELi96ENS_12float_e4m3_tEfNS_4arch4Sm90ELb0ELb0ELb0ELb0ELb0ELb0ELb0ELb1ELb1ELb1ELb0ELb0EEENS1_21CollectiveEpilogueFwdINS6_IJSA_SC_SB_EEES9_NS_10bfloat16_tESG_Li384ELb0ELb1ELb0ELb1EEENS1_29StaticPersistentTileSchedulerILb0EEEEEEEEEvNT_6ParamsE,"ax",@progbits
	.align	128
.text._ZN7cutlass13device_kernelIN5flash11enable_sm90INS1_16FlashAttnFwdSm90INS1_25CollectiveMainloopFwdSm90ILi2EN4cute5tupleIJNS5_1CILi1EEES8_S8_EEENS6_IJNS7_ILi192EEENS7_ILi128EEENS7_ILi96EEEEEELi96ENS_12float_e4m3_tEfNS_4arch4Sm90ELb0ELb0ELb0ELb0ELb0ELb0ELb0ELb1ELb1ELb1ELb0ELb0EEENS1_21CollectiveEpilogueFwdINS6_IJSA_SC_SB_EEES9_NS_10bfloat16_tESG_Li384ELb0ELb1ELb0ELb1EEENS1_29StaticPersistentTileSchedulerILb0EEEEEEEEEvNT_6ParamsE:
        .type           _ZN7cutlass13device_kernelIN5flash11enable_sm90INS1_16FlashAttnFwdSm90INS1_25CollectiveMainloopFwdSm90ILi2EN4cute5tupleIJNS5_1CILi1EEES8_S8_EEENS6_IJNS7_ILi192EEENS7_ILi128EEENS7_ILi96EEEEEELi96ENS_12float_e4m3_tEfNS_4arch4Sm90ELb0ELb0ELb0ELb0ELb0ELb0ELb0ELb1ELb1ELb1ELb0ELb0EEENS1_21CollectiveEpilogueFwdINS6_IJSA_SC_SB_EEES9_NS_10bfloat16_tESG_Li384ELb0ELb1ELb0ELb1EEENS1_29StaticPersistentTileSchedulerILb0EEEEEEEEEvNT_6ParamsE,@function
        .size           _ZN7cutlass13device_kernelIN5flash11enable_sm90INS1_16FlashAttnFwdSm90INS1_25CollectiveMainloopFwdSm90ILi2EN4cute5tupleIJNS5_1CILi1EEES8_S8_EEENS6_IJNS7_ILi192EEENS7_ILi128EEENS7_ILi96EEEEEELi96ENS_12float_e4m3_tEfNS_4arch4Sm90ELb0ELb0ELb0ELb0ELb0ELb0ELb0ELb1ELb1ELb1ELb0ELb0EEENS1_21CollectiveEpilogueFwdINS6_IJSA_SC_SB_EEES9_NS_10bfloat16_tESG_Li384ELb0ELb1ELb0ELb1EEENS1_29StaticPersistentTileSchedulerILb0EEEEEEEEEvNT_6ParamsE,(.L_x_9 - _ZN7cutlass13device_kernelIN5flash11enable_sm90INS1_16FlashAttnFwdSm90INS1_25CollectiveMainloopFwdSm90ILi2EN4cute5tupleIJNS5_1CILi1EEES8_S8_EEENS6_IJNS7_ILi192EEENS7_ILi128EEENS7_ILi96EEEEEELi96ENS_12float_e4m3_tEfNS_4arch4Sm90ELb0ELb0ELb0ELb0ELb0ELb0ELb0ELb1ELb1ELb1ELb0ELb0EEENS1_21CollectiveEpilogueFwdINS6_IJSA_SC_SB_EEES9_NS_10bfloat16_tESG_Li384ELb0ELb1ELb0ELb1EEENS1_29StaticPersistentTileSchedulerILb0EEEEEEEEEvNT_6ParamsE)
        .other          _ZN7cutlass13device_kernelIN5flash11enable_sm90INS1_16FlashAttnFwdSm90INS1_25CollectiveMainloopFwdSm90ILi2EN4cute5tupleIJNS5_1CILi1EEES8_S8_EEENS6_IJNS7_ILi192EEENS7_ILi128EEENS7_ILi96EEEEEELi96ENS_12float_e4m3_tEfNS_4arch4Sm90ELb0ELb0ELb0ELb0ELb0ELb0ELb0ELb1ELb1ELb1ELb0ELb0EEENS1_21CollectiveEpilogueFwdINS6_IJSA_SC_SB_EEES9_NS_10bfloat16_tESG_Li384ELb0ELb1ELb0ELb1EEENS1_29StaticPersistentTileSchedulerILb0EEEEEEEEEvNT_6ParamsE,@"STO_CUDA_ENTRY STV_DEFAULT"
_ZN7cutlass13device_kernelIN5flash11enable_sm90INS1_16FlashAttnFwdSm90INS1_25CollectiveMainloopFwdSm90ILi2EN4cute5tupleIJNS5_1CILi1EEES8_S8_EEENS6_IJNS7_ILi192EEENS7_ILi128EEENS7_ILi96EEEEEELi96ENS_12float_e4m3_tEfNS_4arch4Sm90ELb0ELb0ELb0ELb0ELb0ELb0ELb0ELb1ELb1ELb1ELb0ELb0EEENS1_21CollectiveEpilogueFwdINS6_IJSA_SC_SB_EEES9_NS_10bfloat16_tESG_Li384ELb0ELb1ELb0ELb1EEENS1_29StaticPersistentTileSchedulerILb0EEEEEEEEEvNT_6ParamsE:
[----:B------:R-:W-:Y:S01]  /*0000*/  LDC R1, c[0x0][0x37c] ;  /* 0x0000df00ff017b82 */ /* 0x000fe20000000800 */
[----:B------:R-:W-:Y:S05]  /*0010*/  EXIT ;  /* 0x000000000000794d */ /* 0x000fea0003800000 */
.L_x_0:
[----:B------:R-:W-:-:S00]  /*0020*/  BRA `(.L_x_0) ;  /* 0xfffffffc00fc7947 */ /* 0x000fc0000383ffff */
[----:B------:R-:W-:-:S00]  /*0030*/  NOP ;  /* 0x0000000000007918 */ /* 0x000fc00000000000 */
        /* <DEDUP_REMOVED lines=12> */
.L_x_9:


//--------------------- .text._ZN7cutlass13device_kernelIN5flash11enable_sm90INS1_16FlashAttnFwdSm90INS1_25CollectiveMainloopFwdSm90ILi2EN4cute5tupleIJNS5_1CILi1EEES8_S8_EEENS6_IJNS7_ILi192EEENS7_ILi128EEENS7_ILi96EEEEEELi96ENS_12float_e4m3_tEfNS_4arch4Sm90ELb0ELb0ELb0ELb1ELb0ELb0ELb0ELb1ELb1ELb1ELb0ELb0EEENS1_21CollectiveEpilogueFwdINS6_IJSA_SC_SB_EEES9_NS_10bfloat16_tESG_Li384ELb1ELb1ELb0ELb1EEENS1_36VarlenDynamicPersistentTileSchedulerILi192ELi128ELi384ELi128ELb0ELb1ELb1ELb0ELb1ELb1EEEEEEEEEvNT_6ParamsE --------------------------
	.section	.text._ZN7cutlass13device_kernelIN5flash11enable_sm90INS1_16FlashAttnFwdSm90INS1_25CollectiveMainloopFwdSm90ILi2EN4cute5tupleIJNS5_1CILi1EEES8_S8_EEENS6_IJNS7_ILi192EEENS7_ILi128EEENS7_ILi96EEEEEELi96ENS_12float_e4m3_tEfNS_4arch4Sm90ELb0ELb0ELb0ELb1ELb0ELb0ELb0ELb1ELb1ELb1ELb0ELb0EEENS1_21CollectiveEpilogueFwdINS6_IJSA_SC_SB_EEES9_NS_10bfloat16_tESG_Li384ELb1ELb1ELb0ELb1EEENS1_36VarlenDynamicPersistentTileSchedulerILi192ELi128ELi384ELi128ELb0ELb1ELb1ELb0ELb1ELb1EEEEEEEEEvNT_6ParamsE,"ax",@progbits
	.align	128
.text._ZN7cutlass13device_kernelIN5flash11enable_sm90INS1_16FlashAttnFwdSm90INS1_25CollectiveMainloopFwdSm90ILi2EN4cute5tupleIJNS5_1CILi1EEES8_S8_EEENS6_IJNS7_ILi192EEENS7_ILi128EEENS7_ILi96EEEEEELi96ENS_12float_e4m3_tEfNS_4arch4Sm90ELb0ELb0ELb0ELb1ELb0ELb0ELb0ELb1ELb1ELb1ELb0ELb0EEENS1_21CollectiveEpilogueFwdINS6_IJSA_SC_SB_EEES9_NS_10bfloat16_tESG_Li384ELb1ELb1ELb0ELb1EEENS1_36VarlenDynamicPersistentTileSchedulerILi192ELi128ELi384ELi128ELb0ELb1ELb1ELb0ELb1ELb1EEEEEEEEEvNT_6ParamsE:
        .type           _ZN7cutlass13device_kernelIN5flash11enable_sm90INS1_16FlashAttnFwdSm90INS1_25CollectiveMainloopFwdSm90ILi2EN4cute5tupleIJNS5_1CILi1EEES8_S8_EEENS6_IJNS7_ILi192EEENS7_ILi128EEENS7_ILi96EEEEEELi96ENS_12float_e4m3_tEfNS_4arch4Sm90ELb0ELb0ELb0ELb1ELb0ELb0ELb0ELb1ELb1ELb1ELb0ELb0EEENS1_21CollectiveEpilogueFwdINS6_IJSA_SC_SB_EEES9_NS_10bfloat16_tESG_Li384ELb1ELb1ELb0ELb1EEENS1_36VarlenDynamicPersistentTileSchedulerILi192ELi128ELi384ELi128ELb0ELb1ELb1ELb0ELb1ELb1EEEEEEEEEvNT_6ParamsE,@function
        .size           _ZN7cutlass13device_kernelIN5flash11enable_sm90INS1_16FlashAttnFwdSm90INS1_25CollectiveMainloopFwdSm90ILi2EN4cute5tupleIJNS5_1CILi1EEES8_S8_EEENS6_IJNS7_ILi192EEENS7_ILi128EEENS7_ILi96EEEEEELi96ENS_12float_e4m3_tEfNS_4arch4Sm90ELb0ELb0ELb0ELb1ELb0ELb0ELb0ELb1ELb1ELb1ELb0ELb0EEENS1_21CollectiveEpilogueFwdINS6_IJSA_SC_SB_EEES9_NS_10bfloat16_tESG_Li384ELb1ELb1ELb0ELb1EEENS1_36VarlenDynamicPersistentTileSchedulerILi192ELi128ELi384ELi128ELb0ELb1ELb1ELb0ELb1ELb1EEEEEEEEEvNT_6ParamsE,(.L_x_10 - _ZN7cutlass13device_kernelIN5flash11enable_sm90INS1_16FlashAttnFwdSm90INS1_25CollectiveMainloopFwdSm90ILi2EN4cute5tupleIJNS5_1CILi1EEES8_S8_EEENS6_IJNS7_ILi192EEENS7_ILi128EEENS7_ILi96EEEEEELi96ENS_12float_e4m3_tEfNS_4arch4Sm90ELb0ELb0ELb0ELb1ELb0ELb0ELb0ELb1ELb1ELb1ELb0ELb0EEENS1_21CollectiveEpilogueFwdINS6_IJSA_SC_SB_EEES9_NS_10bfloat16_tESG_Li384ELb1ELb1ELb0ELb1EEENS1_36VarlenDynamicPersistentTileSchedulerILi192ELi128ELi384ELi128ELb0ELb1ELb1ELb0ELb1ELb1EEEEEEEEEvNT_6ParamsE)
        .other          _ZN7cutlass13device_kernelIN5flash11enable_sm90INS1_16FlashAttnFwdSm90INS1_25CollectiveMainloopFwdSm90ILi2EN4cute5tupleIJNS5_1CILi1EEES8_S8_EEENS6_IJNS7_ILi192EEENS7_ILi128EEENS7_ILi96EEEEEELi96ENS_12float_e4m3_tEfNS_4arch4Sm90ELb0ELb0ELb0ELb1ELb0ELb0ELb0ELb1ELb1ELb1ELb0ELb0EEENS1_21CollectiveEpilogueFwdINS6_IJSA_SC_SB_EEES9_NS_10bfloat16_tESG_Li384ELb1ELb1ELb0ELb1EEENS1_36VarlenDynamicPersistentTileSchedulerILi192ELi128ELi384ELi128ELb0ELb1ELb1ELb0ELb1ELb1EEEEEEEEEvNT_6ParamsE,@"STO_CUDA_ENTRY STV_DEFAULT"
_ZN7cutlass13device_kernelIN5flash11enable_sm90INS1_16FlashAttnFwdSm90INS1_25CollectiveMainloopFwdSm90ILi2EN4cute5tupleIJNS5_1CILi1EEES8_S8_EEENS6_IJNS7_ILi192EEENS7_ILi128EEENS7_ILi96EEEEEELi96ENS_12float_e4m3_tEfNS_4arch4Sm90ELb0ELb0ELb0ELb1ELb0ELb0ELb0ELb1ELb1ELb1ELb0ELb0EEENS1_21CollectiveEpilogueFwdINS6_IJSA_SC_SB_EEES9_NS_10bfloat16_tESG_Li384ELb1ELb1ELb0ELb1EEENS1_36VarlenDynamicPersistentTileSchedulerILi192ELi128ELi384ELi128ELb0ELb1ELb1ELb0ELb1ELb1EEEEEEEEEvNT_6ParamsE:
[----:B------:R-:W-:Y:S01]  /*0000*/  LDC R1, c[0x0][0x37c] ;  /* 0x0000df00ff017b82 */ /* 0x000fe20000000800 */
[----:B------:R-:W-:Y:S05]  /*0010*/  EXIT ;  /* 0x000000000000794d */ /* 0x000fea0003800000 */
.L_x_1:
        /* <DEDUP_REMOVED lines=14> */
.L_x_10:


//--------------------- .text._ZN7cutlass13device_kernelIN5flash11enable_sm90INS1_16FlashAttnFwdSm90INS1_25CollectiveMainloopFwdSm90ILi2EN4cute5tupleIJNS5_1CILi1EEES8_S8_EEENS6_IJNS7_ILi192EEENS7_ILi128EEENS7_ILi96EEEEEELi96ENS_12float_e4m3_tEfNS_4arch4Sm90ELb0ELb0ELb0ELb1ELb0ELb1ELb0ELb1ELb1ELb1ELb0ELb0EEENS1_21CollectiveEpilogueFwdINS6_IJSA_SC_SB_EEES9_NS_10bfloat16_tESG_Li384ELb1ELb1ELb0ELb1EEENS1_36VarlenDynamicPersistentTileSchedulerILi192ELi128ELi384ELi128ELb0ELb1ELb1ELb0ELb1ELb1EEEEEEEEEvNT_6ParamsE --------------------------
	.section	.text._ZN7cutlass13device_kernelIN5flash11enable_sm90INS1_16FlashAttnFwdSm90INS1_25CollectiveMainloopFwdSm90ILi2EN4cute5tupleIJNS5_1CILi1EEES8_S8_EEENS6_IJNS7_ILi192EEENS7_ILi128EEENS7_ILi96EEEEEELi96ENS_12float_e4m3_tEfNS_4arch4Sm90ELb0ELb0ELb0ELb1ELb0ELb1ELb0ELb1ELb1ELb1ELb0ELb0EEENS1_21CollectiveEpilogueFwdINS6_IJSA_SC_SB_EEES9_NS_10bfloat16_tESG_Li384ELb1ELb1ELb0ELb1EEENS1_36VarlenDynamicPersistentTileSchedulerILi192ELi128ELi384ELi128ELb0ELb1ELb1ELb0ELb1ELb1EEEEEEEEEvNT_6ParamsE,"ax",@progbits
	.align	128
.text._ZN7cutlass13device_kernelIN5flash11enable_sm90INS1_16FlashAttnFwdSm90INS1_25CollectiveMainloopFwdSm90ILi2EN4cute5tupleIJNS5_1CILi1EEES8_S8_EEENS6_IJNS7_ILi192EEENS7_ILi128EEENS7_ILi96EEEEEELi96ENS_12float_e4m3_tEfNS_4arch4Sm90ELb0ELb0ELb0ELb1ELb0ELb1ELb0ELb1ELb1ELb1ELb0ELb0EEENS1_21CollectiveEpilogueFwdINS6_IJSA_SC_SB_EEES9_NS_10bfloat16_tESG_Li384ELb1ELb1ELb0ELb1EEENS1_36VarlenDynamicPersistentTileSchedulerILi192ELi128ELi384ELi128ELb0ELb1ELb1ELb0ELb1ELb1EEEEEEEEEvNT_6ParamsE:
        .type           _ZN7cutlass13device_kernelIN5flash11enable_sm90INS1_16FlashAttnFwdSm90INS1_25CollectiveMainloopFwdSm90ILi2EN4cute5tupleIJNS5_1CILi1EEES8_S8_EEENS6_IJNS7_ILi192EEENS7_ILi128EEENS7_ILi96EEEEEELi96ENS_12float_e4m3_tEfNS_4arch4Sm90ELb0ELb0ELb0ELb1ELb0ELb1ELb0ELb1ELb1ELb1ELb0ELb0EEENS1_21CollectiveEpilogueFwdINS6_IJSA_SC_SB_EEES9_NS_10bfloat16_tESG_Li384ELb1ELb1ELb0ELb1EEENS1_36VarlenDynamicPersistentTileSchedulerILi192ELi128ELi384ELi128ELb0ELb1ELb1ELb0ELb1ELb1EEEEEEEEEvNT_6ParamsE,@function
        .size           _ZN7cutlass13device_kernelIN5flash11enable_sm90INS1_16FlashAttnFwdSm90INS1_25CollectiveMainloopFwdSm90ILi2EN4cute5tupleIJNS5_1CILi1EEES8_S8_EEENS6_IJNS7_ILi192EEENS7_ILi128EEENS7_ILi96EEEEEELi96ENS_12float_e4m3_tEfNS_4arch4Sm90ELb0ELb0ELb0ELb1ELb0ELb1ELb0ELb1ELb1ELb1ELb0ELb0EEENS1_21CollectiveEpilogueFwdINS6_IJSA_SC_SB_EEES9_NS_10bfloat16_tESG_Li384ELb1ELb1ELb0ELb1EEENS1_36VarlenDynamicPersistentTileSchedulerILi192ELi128ELi384ELi128ELb0ELb1ELb1ELb0ELb1ELb1EEEEEEEEEvNT_6ParamsE,(.L_x_11 - _ZN7cutlass13device_kernelIN5flash11enable_sm90INS1_16FlashAttnFwdSm90INS1_25CollectiveMainloopFwdSm90ILi2EN4cute5tupleIJNS5_1CILi1EEES8_S8_EEENS6_IJNS7_ILi192EEENS7_ILi128EEENS7_ILi96EEEEEELi96ENS_12float_e4m3_tEfNS_4arch4Sm90ELb0ELb0ELb0ELb1ELb0ELb1ELb0ELb1ELb1ELb1ELb0ELb0EEENS1_21CollectiveEpilogueFwdINS6_IJSA_SC_SB_EEES9_NS_10bfloat16_tESG_Li384ELb1ELb1ELb0ELb1EEENS1_36VarlenDynamicPersistentTileSchedulerILi192ELi128ELi384ELi128ELb0ELb1ELb1ELb0ELb1ELb1EEEEEEEEEvNT_6ParamsE)
        .other          _ZN7cutlass13device_kernelIN5flash11enable_sm90INS1_16FlashAttnFwdSm90INS1_25CollectiveMainloopFwdSm90ILi2EN4cute5tupleIJNS5_1CILi1EEES8_S8_EEENS6_IJNS7_ILi192EEENS7_ILi128EEENS7_ILi96EEEEEELi96ENS_12float_e4m3_tEfNS_4arch4Sm90ELb0ELb0ELb0ELb1ELb0ELb1ELb0ELb1ELb1ELb1ELb0ELb0EEENS1_21CollectiveEpilogueFwdINS6_IJSA_SC_SB_EEES9_NS_10bfloat16_tESG_Li384ELb1ELb1ELb0ELb1EEENS1_36VarlenDynamicPersistentTileSchedulerILi192ELi128ELi384ELi128ELb0ELb1ELb1ELb0ELb1ELb1EEEEEEEEEvNT_6ParamsE,@"STO_CUDA_ENTRY STV_DEFAULT"
_ZN7cutlass13device_kernelIN5flash11enable_sm90INS1_16FlashAttnFwdSm90INS1_25CollectiveMainloopFwdSm90ILi2EN4cute5tupleIJNS5_1CILi1EEES8_S8_EEENS6_IJNS7_ILi192EEENS7_ILi128EEENS7_ILi96EEEEEELi96ENS_12float_e4m3_tEfNS_4arch4Sm90ELb0ELb0ELb0ELb1ELb0ELb1ELb0ELb1ELb1ELb1ELb0ELb0EEENS1_21CollectiveEpilogueFwdINS6_IJSA_SC_SB_EEES9_NS_10bfloat16_tESG_Li384ELb1ELb1ELb0ELb1EEENS1_36VarlenDynamicPersistentTileSchedulerILi192ELi128ELi384ELi128ELb0ELb1ELb1ELb0ELb1ELb1EEEEEEEEEvNT_6ParamsE:
[----:B------:R-:W-:Y:S01]  /*0000*/  LDC R1, c[0x0][0x37c] ;  /* 0x0000df00ff017b82 */ /* 0x000fe20000000800 */
[----:B------:R-:W-:Y:S05]  /*0010*/  EXIT ;  /* 0x000000000000794d */ /* 0x000fea0003800000 */
.L_x_2:
        /* <DEDUP_REMOVED lines=14> */
.L_x_11:


//--------------------- .text._ZN7cutlass13device_kernelIN5flash11enable_sm90INS1_16FlashAttnFwdSm90INS1_25CollectiveMainloopFwdSm90ILi2EN4cute5tupleIJNS5_1CILi1EEES8_S8_EEENS6_IJNS7_ILi192EEENS7_ILi128EEENS7_ILi96EEEEEELi96ENS_12float_e4m3_tEfNS_4arch4Sm90ELb0ELb1ELb0ELb0ELb0ELb0ELb0ELb1ELb1ELb1ELb0ELb0EEENS1_21CollectiveEpilogueFwdINS6_IJSA_SC_SB_EEES9_NS_10bfloat16_tESG_Li384ELb0ELb1ELb0ELb1EEENS1_30DynamicPersistentTileSchedulerILi384ELi128ELb0ELb1ELb1EEEEEEEEEvNT_6ParamsE --------------------------
	.section	.text._ZN7cutlass13device_kernelIN5flash11enable_sm90INS1_16FlashAttnFwdSm90INS1_25CollectiveMainloopFwdSm90ILi2EN4cute5tupleIJNS5_1CILi1EEES8_S8_EEENS6_IJNS7_ILi192EEENS7_ILi128EEENS7_ILi96EEEEEELi96ENS_12float_e4m3_tEfNS_4arch4Sm90ELb0ELb1ELb0ELb0ELb0ELb0ELb0ELb1ELb1ELb1ELb0ELb0EEENS1_21CollectiveEpilogueFwdINS6_IJSA_SC_SB_EEES9_NS_10bfloat16_tESG_Li384ELb0ELb1ELb0ELb1EEENS1_30DynamicPersistentTileSchedulerILi384ELi128ELb0ELb1ELb1EEEEEEEEEvNT_6ParamsE,"ax",@progbits
	.align	128
.text._ZN7cutlass13device_kernelIN5flash11enable_sm90INS1_16FlashAttnFwdSm90INS1_25CollectiveMainloopFwdSm90ILi2EN4cute5tupleIJNS5_1CILi1EEES8_S8_EEENS6_IJNS7_ILi192EEENS7_ILi128EEENS7_ILi96EEEEEELi96ENS_12float_e4m3_tEfNS_4arch4Sm90ELb0ELb1ELb0ELb0ELb0ELb0ELb0ELb1ELb1ELb1ELb0ELb0EEENS1_21CollectiveEpilogueFwdINS6_IJSA_SC_SB_EEES9_NS_10bfloat16_tESG_Li384ELb0ELb1ELb0ELb1EEENS1_30DynamicPersistentTileSchedulerILi384ELi128ELb0ELb1ELb1EEEEEEEEEvNT_6ParamsE:
        .type           _ZN7cutlass13device_kernelIN5flash11enable_sm90INS1_16FlashAttnFwdSm90INS1_25CollectiveMainloopFwdSm90ILi2EN4cute5tupleIJNS5_1CILi1EEES8_S8_EEENS6_IJNS7_ILi192EEENS7_ILi128EEENS7_ILi96EEEEEELi96ENS_12float_e4m3_tEfNS_4arch4Sm90ELb0ELb1ELb0ELb0ELb0ELb0ELb0ELb1ELb1ELb1ELb0ELb0EEENS1_21CollectiveEpilogueFwdINS6_IJSA_SC_SB_EEES9_NS_10bfloat16_tESG_Li384ELb0ELb1ELb0ELb1EEENS1_30DynamicPersistentTileSchedulerILi384ELi128ELb0ELb1ELb1EEEEEEEEEvNT_6ParamsE,@function
        .size           _ZN7cutlass13device_kernelIN5flash11enable_sm90INS1_16FlashAttnFwdSm90INS1_25CollectiveMainloopFwdSm90ILi2EN4cute5tupleIJNS5_1CILi1EEES8_S8_EEENS6_IJNS7_ILi192EEENS7_ILi128EEENS7_ILi96EEEEEELi96ENS_12float_e4m3_tEfNS_4arch4Sm90ELb0ELb1ELb0ELb0ELb0ELb0ELb0ELb1ELb1ELb1ELb0ELb0EEENS1_21CollectiveEpilogueFwdINS6_IJSA_SC_SB_EEES9_NS_10bfloat16_tESG_Li384ELb0ELb1ELb0ELb1EEENS1_30DynamicPersistentTileSchedulerILi384ELi128ELb0ELb1ELb1EEEEEEEEEvNT_6ParamsE,(.L_x_12 - _ZN7cutlass13device_kernelIN5flash11enable_sm90INS1_16FlashAttnFwdSm90INS1_25CollectiveMainloopFwdSm90ILi2EN4cute5tupleIJNS5_1CILi1EEES8_S8_EEENS6_IJNS7_ILi192EEENS7_ILi128EEENS7_ILi96EEEEEELi96ENS_12float_e4m3_tEfNS_4arch4Sm90ELb0ELb1ELb0ELb0ELb0ELb0ELb0ELb1ELb1ELb1ELb0ELb0EEENS1_21CollectiveEpilogueFwdINS6_IJSA_SC_SB_EEES9_NS_10bfloat16_tESG_Li384ELb0ELb1ELb0ELb1EEENS1_30DynamicPersistentTileSchedulerILi384ELi128ELb0ELb1ELb1EEEEEEEEEvNT_6ParamsE)
        .other          _ZN7cutlass13device_kernelIN5flash11enable_sm90INS1_16FlashAttnFwdSm90INS1_25CollectiveMainloopFwdSm90ILi2EN4cute5tupleIJNS5_1CILi1EEES8_S8_EEENS6_IJNS7_ILi192EEENS7_ILi128EEENS7_ILi96EEEEEELi96ENS_12float_e4m3_tEfNS_4arch4Sm90ELb0ELb1ELb0ELb0ELb0ELb0ELb0ELb1ELb1ELb1ELb0ELb0EEENS1_21CollectiveEpilogueFwdINS6_IJSA_SC_SB_EEES9_NS_10bfloat16_tESG_Li384ELb0ELb1ELb0ELb1EEENS1_30DynamicPersistentTileSchedulerILi384ELi128ELb0ELb1ELb1EEEEEEEEEvNT_6ParamsE,@"STO_CUDA_ENTRY STV_DEFAULT"
_ZN7cutlass13device_kernelIN5flash11enable_sm90INS1_16FlashAttnFwdSm90INS1_25CollectiveMainloopFwdSm90ILi2EN4cute5tupleIJNS5_1CILi1EEES8_S8_EEENS6_IJNS7_ILi192EEENS7_ILi128EEENS7_ILi96EEEEEELi96ENS_12float_e4m3_tEfNS_4arch4Sm90ELb0ELb1ELb0ELb0ELb0ELb0ELb0ELb1ELb1ELb1ELb0ELb0EEENS1_21CollectiveEpilogueFwdINS6_IJSA_SC_SB_EEES9_NS_10bfloat16_tESG_Li384ELb0ELb1ELb0ELb1EEENS1_30DynamicPersistentTileSchedulerILi384ELi128ELb0ELb1ELb1EEEEEEEEEvNT_6ParamsE:
[----:B------:R-:W-:Y:S01]  /*0000*/  LDC R1, c[0x0][0x37c] ;  /* 0x0000df00ff017b82 */ /* 0x000fe20000000800 */
[----:B------:R-:W-:Y:S05]  /*0010*/  EXIT ;  /* 0x000000000000794d */ /* 0x000fea0003800000 */
.L_x_3:
        /* <DEDUP_REMOVED lines=14> */
.L_x_12:


//--------------------- .text._ZN7cutlass13device_kernelIN5flash11enable_sm90INS1_16FlashAttnFwdSm90INS1_25CollectiveMainloopFwdSm90ILi2EN4cute5tupleIJNS5_1CILi1EEES8_S8_EEENS6_IJNS7_ILi192EEENS7_ILi128EEENS7_ILi96EEEEEELi96ENS_12float_e4m3_tEfNS_4arch4Sm90ELb0ELb1ELb0ELb1ELb0ELb0ELb0ELb1ELb1ELb1ELb0ELb0EEENS1_21CollectiveEpilogueFwdINS6_IJSA_SC_SB_EEES9_NS_10bfloat16_tESG_Li384ELb1ELb1ELb0ELb1EEENS1_36VarlenDynamicPersistentTileSchedulerILi192ELi128ELi384ELi128ELb0ELb1ELb1ELb1ELb0ELb1EEEEEEEEEvNT_6ParamsE --------------------------
	.section	.text._ZN7cutlass13device_kernelIN5flash11enable_sm90INS1_16FlashAttnFwdSm90INS1_25CollectiveMainloopFwdSm90ILi2EN4cute5tupleIJNS5_1CILi1EEES8_S8_EEENS6_IJNS7_ILi192EEENS7_ILi128EEENS7_ILi96EEEEEELi96ENS_12float_e4m3_tEfNS_4arch4Sm90ELb0ELb1ELb0ELb1ELb0ELb0ELb0ELb1ELb1ELb1ELb0ELb0EEENS1_21CollectiveEpilogueFwdINS6_IJSA_SC_SB_EEES9_NS_10bfloat16_tESG_Li384ELb1ELb1ELb0ELb1EEENS1_36VarlenDynamicPersistentTileSchedulerILi192ELi128ELi384ELi128ELb0ELb1ELb1ELb1ELb0ELb1EEEEEEEEEvNT_6ParamsE,"ax",@progbits
	.align	128
.text._ZN7cutlass13device_kernelIN5flash11enable_sm90INS1_16FlashAttnFwdSm90INS1_25CollectiveMainloopFwdSm90ILi2EN4cute5tupleIJNS5_1CILi1EEES8_S8_EEENS6_IJNS7_ILi192EEENS7_ILi128EEENS7_ILi96EEEEEELi96ENS_12float_e4m3_tEfNS_4arch4Sm90ELb0ELb1ELb0ELb1ELb0ELb0ELb0ELb1ELb1ELb1ELb0ELb0EEENS1_21CollectiveEpilogueFwdINS6_IJSA_SC_SB_EEES9_NS_10bfloat16_tESG_Li384ELb1ELb1ELb0ELb1EEENS1_36VarlenDynamicPersistentTileSchedulerILi192ELi128ELi384ELi128ELb0ELb1ELb1ELb1ELb0ELb1EEEEEEEEEvNT_6ParamsE:
        .type           _ZN7cutlass13device_kernelIN5flash11enable_sm90INS1_16FlashAttnFwdSm90INS1_25CollectiveMainloopFwdSm90ILi2EN4cute5tupleIJNS5_1CILi1EEES8_S8_EEENS6_IJNS7_ILi192EEENS7_ILi128EEENS7_ILi96EEEEEELi96ENS_12float_e4m3_tEfNS_4arch4Sm90ELb0ELb1ELb0ELb1ELb0ELb0ELb0ELb1ELb1ELb1ELb0ELb0EEENS1_21CollectiveEpilogueFwdINS6_IJSA_SC_SB_EEES9_NS_10bfloat16_tESG_Li384ELb1ELb1ELb0ELb1EEENS1_36VarlenDynamicPersistentTileSchedulerILi192ELi128ELi384ELi128ELb0ELb1ELb1ELb1ELb0ELb1EEEEEEEEEvNT_6ParamsE,@function
        .size           _ZN7cutlass13device_kernelIN5flash11enable_sm90INS1_16FlashAttnFwdSm90INS1_25CollectiveMainloopFwdSm90ILi2EN4cute5tupleIJNS5_1CILi1EEES8_S8_EEENS6_IJNS7_ILi192EEENS7_ILi128EEENS7_ILi96EEEEEELi96ENS_12float_e4m3_tEfNS_4arch4Sm90ELb0ELb1ELb0ELb1ELb0ELb0ELb0ELb1ELb1ELb1ELb0ELb0EEENS1_21CollectiveEpilogueFwdINS6_IJSA_SC_SB_EEES9_NS_10bfloat16_tESG_Li384ELb1ELb1ELb0ELb1EEENS1_36VarlenDynamicPersistentTileSchedulerILi192ELi128ELi384ELi128ELb0ELb1ELb1ELb1ELb0ELb1EEEEEEEEEvNT_6ParamsE,(.L_x_13 - _ZN7cutlass13device_kernelIN5flash11enable_sm90INS1_16FlashAttnFwdSm90INS1_25CollectiveMainloopFwdSm90ILi2EN4cute5tupleIJNS5_1CILi1EEES8_S8_EEENS6_IJNS7_ILi192EEENS7_ILi128EEENS7_ILi96EEEEEELi96ENS_12float_e4m3_tEfNS_4arch4Sm90ELb0ELb1ELb0ELb1ELb0ELb0ELb0ELb1ELb1ELb1ELb0ELb0EEENS1_21CollectiveEpilogueFwdINS6_IJSA_SC_SB_EEES9_NS_10bfloat16_tESG_Li384ELb1ELb1ELb0ELb1EEENS1_36VarlenDynamicPersistentTileSchedulerILi192ELi128ELi384ELi128ELb0ELb1ELb1ELb1ELb0ELb1EEEEEEEEEvNT_6ParamsE)
        .other          _ZN7cutlass13device_kernelIN5flash11enable_sm90INS1_16FlashAttnFwdSm90INS1_25CollectiveMainloopFwdSm90ILi2EN4cute5tupleIJNS5_1CILi1EEES8_S8_EEENS6_IJNS7_ILi192EEENS7_ILi128EEENS7_ILi96EEEEEELi96ENS_12float_e4m3_tEfNS_4arch4Sm90ELb0ELb1ELb0ELb1ELb0ELb0ELb0ELb1ELb1ELb1ELb0ELb0EEENS1_21CollectiveEpilogueFwdINS6_IJSA_SC_SB_EEES9_NS_10bfloat16_tESG_Li384ELb1ELb1ELb0ELb1EEENS1_36VarlenDynamicPersistentTileSchedulerILi192ELi128ELi384ELi128ELb0ELb1ELb1ELb1ELb0ELb1EEEEEEEEEvNT_6ParamsE,@"STO_CUDA_ENTRY STV_DEFAULT"
_ZN7cutlass13device_kernelIN5flash11enable_sm90INS1_16FlashAttnFwdSm90INS1_25CollectiveMainloopFwdSm90ILi2EN4cute5tupleIJNS5_1CILi1EEES8_S8_EEENS6_IJNS7_ILi192EEENS7_ILi128EEENS7_ILi96EEEEEELi96ENS_12float_e4m3_tEfNS_4arch4Sm90ELb0ELb1ELb0ELb1ELb0ELb0ELb0ELb1ELb1ELb1ELb0ELb0EEENS1_21CollectiveEpilogueFwdINS6_IJSA_SC_SB_EEES9_NS_10bfloat16_tESG_Li384ELb1ELb1ELb0ELb1EEENS1_36VarlenDynamicPersistentTileSchedulerILi192ELi128ELi384ELi128ELb0ELb1ELb1ELb1ELb0ELb1EEEEEEEEEvNT_6ParamsE:
[----:B------:R-:W-:Y:S01]  /*0000*/  LDC R1, c[0x0][0x37c] ;  /* 0x0000df00ff017b82 */ /* 0x000fe20000000800 */
[----:B------:R-:W-:Y:S05]  /*0010*/  EXIT ;  /* 0x000000000000794d */ /* 0x000fea0003800000 */
.L_x_4:
        /* <DEDUP_REMOVED lines=14> */
.L_x_13:


//--------------------- .text._ZN7cutlass13device_kernelIN5flash11enable_sm90INS1_16FlashAttnFwdSm90INS1_25CollectiveMainloopFwdSm90ILi2EN4cute5tupleIJNS5_1CILi1EEES8_S8_EEENS6_IJNS7_ILi192EEENS7_ILi128EEENS7_ILi96EEEEEELi96ENS_12float_e4m3_tEfNS_4arch4Sm90ELb0ELb1ELb0ELb1ELb0ELb1ELb0ELb1ELb1ELb1ELb0ELb0EEENS1_21CollectiveEpilogueFwdINS6_IJSA_SC_SB_EEES9_NS_10bfloat16_tESG_Li384ELb1ELb1ELb0ELb1EEENS1_36VarlenDynamicPersistentTileSchedulerILi192ELi128ELi384ELi128ELb0ELb1ELb1ELb1ELb0ELb1EEEEEEEEEvNT_6ParamsE --------------------------
	.section	.text._ZN7cutlass13device_kernelIN5flash11enable_sm90INS1_16FlashAttnFwdSm90INS1_25CollectiveMainloopFwdSm90ILi2EN4cute5tupleIJNS5_1CILi1EEES8_S8_EEENS6_IJNS7_ILi192EEENS7_ILi128EEENS7_ILi96EEEEEELi96ENS_12float_e4m3_tEfNS_4arch4Sm90ELb0ELb1ELb0ELb1ELb0ELb1ELb0ELb1ELb1ELb1ELb0ELb0EEENS1_21CollectiveEpilogueFwdINS6_IJSA_SC_SB_EEES9_NS_10bfloat16_tESG_Li384ELb1ELb1ELb0ELb1EEENS1_36VarlenDynamicPersistentTileSchedulerILi192ELi128ELi384ELi128ELb0ELb1ELb1ELb1ELb0ELb1EEEEEEEEEvNT_6ParamsE,"ax",@progbits
	.align	128
.text._ZN7cutlass13device_kernelIN5flash11enable_sm90INS1_16FlashAttnFwdSm90INS1_25CollectiveMainloopFwdSm90ILi2EN4cute5tupleIJNS5_1CILi1EEES8_S8_EEENS6_IJNS7_ILi192EEENS7_ILi128EEENS7_ILi96EEEEEELi96ENS_12float_e4m3_tEfNS_4arch4Sm90ELb0ELb1ELb0ELb1ELb0ELb1ELb0ELb1ELb1ELb1ELb0ELb0EEENS1_21CollectiveEpilogueFwdINS6_IJSA_SC_SB_EEES9_NS_10bfloat16_tESG_Li384ELb1ELb1ELb0ELb1EEENS1_36VarlenDynamicPersistentTileSchedulerILi192ELi128ELi384ELi128ELb0ELb1ELb1ELb1ELb0ELb1EEEEEEEEEvNT_6ParamsE:
        .type           _ZN7cutlass13device_kernelIN5flash11enable_sm90INS1_16FlashAttnFwdSm90INS1_25CollectiveMainloopFwdSm90ILi2EN4cute5tupleIJNS5_1CILi1EEES8_S8_EEENS6_IJNS7_ILi192EEENS7_ILi128EEENS7_ILi96EEEEEELi96ENS_12float_e4m3_tEfNS_4arch4Sm90ELb0ELb1ELb0ELb1ELb0ELb1ELb0ELb1ELb1ELb1ELb0ELb0EEENS1_21CollectiveEpilogueFwdINS6_IJSA_SC_SB_EEES9_NS_10bfloat16_tESG_Li384ELb1ELb1ELb0ELb1EEENS1_36VarlenDynamicPersistentTileSchedulerILi192ELi128ELi384ELi128ELb0ELb1ELb1ELb1ELb0ELb1EEEEEEEEEvNT_6ParamsE,@function
        .size           _ZN7cutlass13device_kernelIN5flash11enable_sm90INS1_16FlashAttnFwdSm90INS1_25CollectiveMainloopFwdSm90ILi2EN4cute5tupleIJNS5_1CILi1EEES8_S8_EEENS6_IJNS7_ILi192EEENS7_ILi128EEENS7_ILi96EEEEEELi96ENS_12float_e4m3_tEfNS_4arch4Sm90ELb0ELb1ELb0ELb1ELb0ELb1ELb0ELb1ELb1ELb1ELb0ELb0EEENS1_21CollectiveEpilogueFwdINS6_IJSA_SC_SB_EEES9_NS_10bfloat16_tESG_Li384ELb1ELb1ELb0ELb1EEENS1_36VarlenDynamicPersistentTileSchedulerILi192ELi128ELi384ELi128ELb0ELb1ELb1ELb1ELb0ELb1EEEEEEEEEvNT_6ParamsE,(.L_x_14 - _ZN7cutlass13device_kernelIN5flash11enable_sm90INS1_16FlashAttnFwdSm90INS1_25CollectiveMainloopFwdSm90ILi2EN4cute5tupleIJNS5_1CILi1EEES8_S8_EEENS6_IJNS7_ILi192EEENS7_ILi128EEENS7_ILi96EEEEEELi96ENS_12float_e4m3_tEfNS_4arch4Sm90ELb0ELb1ELb0ELb1ELb0ELb1ELb0ELb1ELb1ELb1ELb0ELb0EEENS1_21CollectiveEpilogueFwdINS6_IJSA_SC_SB_EEES9_NS_10bfloat16_tESG_Li384ELb1ELb1ELb0ELb1EEENS1_36VarlenDynamicPersistentTileSchedulerILi192ELi128ELi384ELi128ELb0ELb1ELb1ELb1ELb0ELb1EEEEEEEEEvNT_6ParamsE)
        .other          _ZN7cutlass13device_kernelIN5flash11enable_sm90INS1_16FlashAttnFwdSm90INS1_25CollectiveMainloopFwdSm90ILi2EN4cute5tupleIJNS5_1CILi1EEES8_S8_EEENS6_IJNS7_ILi192EEENS7_ILi128EEENS7_ILi96EEEEEELi96ENS_12float_e4m3_tEfNS_4arch4Sm90ELb0ELb1ELb0ELb1ELb0ELb1ELb0ELb1ELb1ELb1ELb0ELb0EEENS1_21CollectiveEpilogueFwdINS6_IJSA_SC_SB_EEES9_NS_10bfloat16_tESG_Li384ELb1ELb1ELb0ELb1EEENS1_36VarlenDynamicPersistentTileSchedulerILi192ELi128ELi384ELi128ELb0ELb1ELb1ELb1ELb0ELb1EEEEEEEEEvNT_6ParamsE,@"STO_CUDA_ENTRY STV_DEFAULT"
_ZN7cutlass13device_kernelIN5flash11enable_sm90INS1_16FlashAttnFwdSm90INS1_25CollectiveMainloopFwdSm90ILi2EN4cute5tupleIJNS5_1CILi1EEES8_S8_EEENS6_IJNS7_ILi192EEENS7_ILi128EEENS7_ILi96EEEEEELi96ENS_12float_e4m3_tEfNS_4arch4Sm90ELb0ELb1ELb0ELb1ELb0ELb1ELb0ELb1ELb1ELb1ELb0ELb0EEENS1_21CollectiveEpilogueFwdINS6_IJSA_SC_SB_EEES9_NS_10bfloat16_tESG_Li384ELb1ELb1ELb0ELb1EEENS1_36VarlenDynamicPersistentTileSchedulerILi192ELi128ELi384ELi128ELb0ELb1ELb1ELb1ELb0ELb1EEEEEEEEEvNT_6ParamsE:
[----:B------:R-:W-:Y:S01]  /*0000*/  LDC R1, c[0x0][0x37c] ;  /* 0x0000df00ff017b82 */ /* 0x000fe20000000800 */
[----:B------:R-:W-:Y:S05]  /*0010*/  EXIT ;  /* 0x000000000000794d */ /* 0x000fea0003800000 */
.L_x_5:
        /* <DEDUP_REMOVED lines=14> */
.L_x_14:


//--------------------- .text._ZN7cutlass13device_kernelIN5flash11enable_sm90INS1_16FlashAttnFwdSm90INS1_25CollectiveMainloopFwdSm90ILi2EN4cute5tupleIJNS5_1CILi1EEES8_S8_EEENS6_IJNS7_ILi192EEENS7_ILi128EEENS7_ILi96EEEEEELi96ENS_12float_e4m3_tEfNS_4arch4Sm90ELb1ELb0ELb0ELb0ELb0ELb0ELb0ELb1ELb1ELb1ELb0ELb0EEENS1_21CollectiveEpilogueFwdINS6_IJSA_SC_SB_EEES9_NS_10bfloat16_tESG_Li384ELb0ELb1ELb0ELb1EEENS1_30DynamicPersistentTileSchedulerILi384ELi128ELb0ELb1ELb1EEEEEEEEEvNT_6ParamsE --------------------------
	.section	.text._ZN7cutlass13device_kernelIN5flash11enable_sm90INS1_16FlashAttnFwdSm90INS1_25CollectiveMainloopFwdSm90ILi2EN4cute5tupleIJNS5_1CILi1EEES8_S8_EEENS6_IJNS7_ILi192EEENS7_ILi128EEENS7_ILi96EEEEEELi96ENS_12float_e4m3_tEfNS_4arch4Sm90ELb1ELb0ELb0ELb0ELb0ELb0ELb0ELb1ELb1ELb1ELb0ELb0EEENS1_21CollectiveEpilogueFwdINS6_IJSA_SC_SB_EEES9_NS_10bfloat16_tESG_Li384ELb0ELb1ELb0ELb1EEENS1_30DynamicPersistentTileSchedulerILi384ELi128ELb0ELb1ELb1EEEEEEEEEvNT_6ParamsE,"ax",@progbits
	.align	128
.text._ZN7cutlass13device_kernelIN5flash11enable_sm90INS1_16FlashAttnFwdSm90INS1_25CollectiveMainloopFwdSm90ILi2EN4cute5tupleIJNS5_1CILi1EEES8_S8_EEENS6_IJNS7_ILi192EEENS7_ILi128EEENS7_ILi96EEEEEELi96ENS_12float_e4m3_tEfNS_4arch4Sm90ELb1ELb0ELb0ELb0ELb0ELb0ELb0ELb1ELb1ELb1ELb0ELb0EEENS1_21CollectiveEpilogueFwdINS6_IJSA_SC_SB_EEES9_NS_10bfloat16_tESG_Li384ELb0ELb1ELb0ELb1EEENS1_30DynamicPersistentTileSchedulerILi384ELi128ELb0ELb1ELb1EEEEEEEEEvNT_6ParamsE:
        .type           _ZN7cutlass13device_kernelIN5flash11enable_sm90INS1_16FlashAttnFwdSm90INS1_25CollectiveMainloopFwdSm90ILi2EN4cute5tupleIJNS5_1CILi1EEES8_S8_EEENS6_IJNS7_ILi192EEENS7_ILi128EEENS7_ILi96EEEEEELi96ENS_12float_e4m3_tEfNS_4arch4Sm90ELb1ELb0ELb0ELb0ELb0ELb0ELb0ELb1ELb1ELb1ELb0ELb0EEENS1_21CollectiveEpilogueFwdINS6_IJSA_SC_SB_EEES9_NS_10bfloat16_tESG_Li384ELb0ELb1ELb0ELb1EEENS1_30DynamicPersistentTileSchedulerILi384ELi128ELb0ELb1ELb1EEEEEEEEEvNT_6ParamsE,@function
        .size           _ZN7cutlass13device_kernelIN5flash11enable_sm90INS1_16FlashAttnFwdSm90INS1_25CollectiveMainloopFwdSm90ILi2EN4cute5tupleIJNS5_1CILi1EEES8_S8_EEENS6_IJNS7_ILi192EEENS7_ILi128EEENS7_ILi96EEEEEELi96ENS_12float_e4m3_tEfNS_4arch4Sm90ELb1ELb0ELb0ELb0ELb0ELb0ELb0ELb1ELb1ELb1ELb0ELb0EEENS1_21CollectiveEpilogueFwdINS6_IJSA_SC_SB_EEES9_NS_10bfloat16_tESG_Li384ELb0ELb1ELb0ELb1EEENS1_30DynamicPersistentTileSchedulerILi384ELi128ELb0ELb1ELb1EEEEEEEEEvNT_6ParamsE,(.L_x_15 - _ZN7cutlass13device_kernelIN5flash11enable_sm90INS1_16FlashAttnFwdSm90INS1_25CollectiveMainloopFwdSm90ILi2EN4cute5tupleIJNS5_1CILi1EEES8_S8_EEENS6_IJNS7_ILi192EEENS7_ILi128EEENS7_ILi96EEEEEELi96ENS_12float_e4m3_tEfNS_4arch4Sm90ELb1ELb0ELb0ELb0ELb0ELb0ELb0ELb1ELb1ELb1ELb0ELb0EEENS1_21CollectiveEpilogueFwdINS6_IJSA_SC_SB_EEES9_NS_10bfloat16_tESG_Li384ELb0ELb1ELb0ELb1EEENS1_30DynamicPersistentTileSchedulerILi384ELi128ELb0ELb1ELb1EEEEEEEEEvNT_6ParamsE)
        .other          _ZN7cutlass13device_kernelIN5flash11enable_sm90INS1_16FlashAttnFwdSm90INS1_25CollectiveMainloopFwdSm90ILi2EN4cute5tupleIJNS5_1CILi1EEES8_S8_EEENS6_IJNS7_ILi192EEENS7_ILi128EEENS7_ILi96EEEEEELi96ENS_12float_e4m3_tEfNS_4arch4Sm90ELb1ELb0ELb0ELb0ELb0ELb0ELb0ELb1ELb1ELb1ELb0ELb0EEENS1_21CollectiveEpilogueFwdINS6_IJSA_SC_SB_EEES9_NS_10bfloat16_tESG_Li384ELb0ELb1ELb0ELb1EEENS1_30DynamicPersistentTileSchedulerILi384ELi128ELb0ELb1ELb1EEEEEEEEEvNT_6ParamsE,@"STO_CUDA_ENTRY STV_DEFAULT"
_ZN7cutlass13device_kernelIN5flash11enable_sm90INS1_16FlashAttnFwdSm90INS1_25CollectiveMainloopFwdSm90ILi2EN4cute5tupleIJNS5_1CILi1EEES8_S8_EEENS6_IJNS7_ILi192EEENS7_ILi128EEENS7_ILi96EEEEEELi96ENS_12float_e4m3_tEfNS_4arch4Sm90ELb1ELb0ELb0ELb0ELb0ELb0ELb0ELb1ELb1ELb1ELb0ELb0EEENS1_21CollectiveEpilogueFwdINS6_IJSA_SC_SB_EEES9_NS_10bfloat16_tESG_Li384ELb0ELb1ELb0ELb1EEENS1_30DynamicPersistentTileSchedulerILi384ELi128ELb0ELb1ELb1EEEEEEEEEvNT_6ParamsE:
[----:B------:R-:W-:Y:S01]  /*0000*/  LDC R1, c[0x0][0x37c] ;  /* 0x0000df00ff017b82 */ /* 0x000fe20000000800 */
[----:B------:R-:W-:Y:S05]  /*0010*/  EXIT ;  /* 0x000000000000794d */ /* 0x000fea0003800000 */
.L_x_6:
        /* <DEDUP_REMOVED lines=14> */
.L_x_15:


//--------------------- .text._ZN7cutlass13device_kernelIN5flash11enable_sm90INS1_16FlashAttnFwdSm90INS1_25CollectiveMainloopFwdSm90ILi2EN4cute5tupleIJNS5_1CILi1EEES8_S8_EEENS6_IJNS7_ILi192EEENS7_ILi128EEENS7_ILi96EEEEEELi96ENS_12float_e4m3_tEfNS_4arch4Sm90ELb1ELb0ELb0ELb1ELb0ELb0ELb0ELb1ELb1ELb1ELb0ELb0EEENS1_21CollectiveEpilogueFwdINS6_IJSA_SC_SB_EEES9_NS_10bfloat16_tESG_Li384ELb1ELb1ELb0ELb1EEENS1_36VarlenDynamicPersistentTileSchedulerILi192ELi128ELi384ELi128ELb0ELb1ELb1ELb1ELb1ELb1EEEEEEEEEvNT_6ParamsE --------------------------
	.section	.text._ZN7cutlass13device_kernelIN5flash11enable_sm90INS1_16FlashAttnFwdSm90INS1_25CollectiveMainloopFwdSm90ILi2EN4cute5tupleIJNS5_1CILi1EEES8_S8_EEENS6_IJNS7_ILi192EEENS7_ILi128EEENS7_ILi96EEEEEELi96ENS_12float_e4m3_tEfNS_4arch4Sm90ELb1ELb0ELb0ELb1ELb0ELb0ELb0ELb1ELb1ELb1ELb0ELb0EEENS1_21CollectiveEpilogueFwdINS6_IJSA_SC_SB_EEES9_NS_10bfloat16_tESG_Li384ELb1ELb1ELb0ELb1EEENS1_36VarlenDynamicPersistentTileSchedulerILi192ELi128ELi384ELi128ELb0ELb1ELb1ELb1ELb1ELb1EEEEEEEEEvNT_6ParamsE,"ax",@progbits
	.align	128
.text._ZN7cutlass13device_kernelIN5flash11enable_sm90INS1_16FlashAttnFwdSm90INS1_25CollectiveMainloopFwdSm90ILi2EN4cute5tupleIJNS5_1CILi1EEES8_S8_EEENS6_IJNS7_ILi192EEENS7_ILi128EEENS7_ILi96EEEEEELi96ENS_12float_e4m3_tEfNS_4arch4Sm90ELb1ELb0ELb0ELb1ELb0ELb0ELb0ELb1ELb1ELb1ELb0ELb0EEENS1_21CollectiveEpilogueFwdINS6_IJSA_SC_SB_EEES9_NS_10bfloat16_tESG_Li384ELb1ELb1ELb0ELb1EEENS1_36VarlenDynamicPersistentTileSchedulerILi192ELi128ELi384ELi128ELb0ELb1ELb1ELb1ELb1ELb1EEEEEEEEEvNT_6ParamsE:
        .type           _ZN7cutlass13device_kernelIN5flash11enable_sm90INS1_16FlashAttnFwdSm90INS1_25CollectiveMainloopFwdSm90ILi2EN4cute5tupleIJNS5_1CILi1EEES8_S8_EEENS6_IJNS7_ILi192EEENS7_ILi128EEENS7_ILi96EEEEEELi96ENS_12float_e4m3_tEfNS_4arch4Sm90ELb1ELb0ELb0ELb1ELb0ELb0ELb0ELb1ELb1ELb1ELb0ELb0EEENS1_21CollectiveEpilogueFwdINS6_IJSA_SC_SB_EEES9_NS_10bfloat16_tESG_Li384ELb1ELb1ELb0ELb1EEENS1_36VarlenDynamicPersistentTileSchedulerILi192ELi128ELi384ELi128ELb0ELb1ELb1ELb1ELb1ELb1EEEEEEEEEvNT_6ParamsE,@function
        .size           _ZN7cutlass13device_kernelIN5flash11enable_sm90INS1_16FlashAttnFwdSm90INS1_25CollectiveMainloopFwdSm90ILi2EN4cute5tupleIJNS5_1CILi1EEES8_S8_EEENS6_IJNS7_ILi192EEENS7_ILi128EEENS7_ILi96EEEEEELi96ENS_12float_e4m3_tEfNS_4arch4Sm90ELb1ELb0ELb0ELb1ELb0ELb0ELb0ELb1ELb1ELb1ELb0ELb0EEENS1_21CollectiveEpilogueFwdINS6_IJSA_SC_SB_EEES9_NS_10bfloat16_tESG_Li384ELb1ELb1ELb0ELb1EEENS1_36VarlenDynamicPersistentTileSchedulerILi192ELi128ELi384ELi128ELb0ELb1ELb1ELb1ELb1ELb1EEEEEEEEEvNT_6ParamsE,(.L_x_16 - _ZN7cutlass13device_kernelIN5flash11enable_sm90INS1_16FlashAttnFwdSm90INS1_25CollectiveMainloopFwdSm90ILi2EN4cute5tupleIJNS5_1CILi1EEES8_S8_EEENS6_IJNS7_ILi192EEENS7_ILi128EEENS7_ILi96EEEEEELi96ENS_12float_e4m3_tEfNS_4arch4Sm90ELb1ELb0ELb0ELb1ELb0ELb0ELb0ELb1ELb1ELb1ELb0ELb0EEENS1_21CollectiveEpilogueFwdINS6_IJSA_SC_SB_EEES9_NS_10bfloat16_tESG_Li384ELb1ELb1ELb0ELb1EEENS1_36VarlenDynamicPersistentTileSchedulerILi192ELi128ELi384ELi128ELb0ELb1ELb1ELb1ELb1ELb1EEEEEEEEEvNT_6ParamsE)
        .other          _ZN7cutlass13device_kernelIN5flash11enable_sm90INS1_16FlashAttnFwdSm90INS1_25CollectiveMainloopFwdSm90ILi2EN4cute5tupleIJNS5_1CILi1EEES8_S8_EEENS6_IJNS7_ILi192EEENS7_ILi128EEENS7_ILi96EEEEEELi96ENS_12float_e4m3_tEfNS_4arch4Sm90ELb1ELb0ELb0ELb1ELb0ELb0ELb0ELb1ELb1ELb1ELb0ELb0EEENS1_21CollectiveEpilogueFwdINS6_IJSA_SC_SB_EEES9_NS_10bfloat16_tESG_Li384ELb1ELb1ELb0ELb1EEENS1_36VarlenDynamicPersistentTileSchedulerILi192ELi128ELi384ELi128ELb0ELb1ELb1ELb1ELb1ELb1EEEEEEEEEvNT_6ParamsE,@"STO_CUDA_ENTRY STV_DEFAULT"
_ZN7cutlass13device_kernelIN5flash11enable_sm90INS1_16FlashAttnFwdSm90INS1_25CollectiveMainloopFwdSm90ILi2EN4cute5tupleIJNS5_1CILi1EEES8_S8_EEENS6_IJNS7_ILi192EEENS7_ILi128EEENS7_ILi96EEEEEELi96ENS_12float_e4m3_tEfNS_4arch4Sm90ELb1ELb0ELb0ELb1ELb0ELb0ELb0ELb1ELb1ELb1ELb0ELb0EEENS1_21CollectiveEpilogueFwdINS6_IJSA_SC_SB_EEES9_NS_10bfloat16_tESG_Li384ELb1ELb1ELb0ELb1EEENS1_36VarlenDynamicPersistentTileSchedulerILi192ELi128ELi384ELi128ELb0ELb1ELb1ELb1ELb1ELb1EEEEEEEEEvNT_6ParamsE:
[----:B------:R-:W-:Y:S01]  /*0000*/  LDC R1, c[0x0][0x37c] ;  /* 0x0000df00ff017b82 */ /* 0x000fe20000000800 */
[----:B------:R-:W-:Y:S05]  /*0010*/  EXIT ;  /* 0x000000000000794d */ /* 0x000fea0003800000 */
.L_x_7:
        /* <DEDUP_REMOVED lines=14> */
.L_x_16:


//--------------------- .text._ZN7cutlass13device_kernelIN5flash11enable_sm90INS1_16FlashAttnFwdSm90INS1_25CollectiveMainloopFwdSm90ILi2EN4cute5tupleIJNS5_1CILi1EEES8_S8_EEENS6_IJNS7_ILi192EEENS7_ILi128EEENS7_ILi96EEEEEELi96ENS_12float_e4m3_tEfNS_4arch4Sm90ELb1ELb0ELb0ELb1ELb0ELb1ELb0ELb1ELb1ELb1ELb0ELb0EEENS1_21CollectiveEpilogueFwdINS6_IJSA_SC_SB_EEES9_NS_10bfloat16_tESG_Li384ELb1ELb1ELb0ELb1EEENS1_36VarlenDynamicPersistentTileSchedulerILi192ELi128ELi384ELi128ELb0ELb1ELb1ELb1ELb1ELb1EEEEEEEEEvNT_6ParamsE --------------------------
	.section	.text._ZN7cutlass13device_kernelIN5flash11enable_sm90INS1_16FlashAttnFwdSm90INS1_25CollectiveMainloopFwdSm90ILi2EN4cute5tupleIJNS5_1CILi1EEES8_S8_EEENS6_IJNS7_ILi192EEENS7_ILi128EEENS7_ILi96EEEEEELi96ENS_12float_e4m3_tEfNS_4arch4Sm90ELb1ELb0ELb0ELb1ELb0ELb1ELb0ELb1ELb1ELb1ELb0ELb0EEENS1_21CollectiveEpilogueFwdINS6_IJSA_SC_SB_EEES9_NS_10bfloat16_tESG_Li384ELb1ELb1ELb0ELb1EEENS1_36VarlenDynamicPersistentTileSchedulerILi192ELi128ELi384ELi128ELb0ELb1ELb1ELb1ELb1ELb1EEEEEEEEEvNT_6ParamsE,"ax",@progbits
	.align	128
.text._ZN7cutlass13device_kernelIN5flash11enable_sm90INS1_16FlashAttnFwdSm90INS1_25CollectiveMainloopFwdSm90ILi2EN4cute5tupleIJNS5_1CILi1EEES8_S8_EEENS6_IJNS7_ILi192EEENS7_ILi128EEENS7_ILi96EEEEEELi96ENS_12float_e4m3_tEfNS_4arch4Sm90ELb1ELb0ELb0ELb1ELb0ELb1ELb0ELb1ELb1ELb1ELb0ELb0EEENS1_21CollectiveEpilogueFwdINS6_IJSA_SC_SB_EEES9_NS_10bfloat16_tESG_Li384ELb1ELb1ELb0ELb1EEENS1_36VarlenDynamicPersistentTileSchedulerILi192ELi128ELi384ELi128ELb0ELb1ELb1ELb1ELb1ELb1EEEEEEEEEvNT_6ParamsE:
        .type           _ZN7cutlass13device_kernelIN5flash11enable_sm90INS1_16FlashAttnFwdSm90INS1_25CollectiveMainloopFwdSm90ILi2EN4cute5tupleIJNS5_1CILi1EEES8_S8_EEENS6_IJNS7_ILi192EEENS7_ILi128EEENS7_ILi96EEEEEELi96ENS_12float_e4m3_tEfNS_4arch4Sm90ELb1ELb0ELb0ELb1ELb0ELb1ELb0ELb1ELb1ELb1ELb0ELb0EEENS1_21CollectiveEpilogueFwdINS6_IJSA_SC_SB_EEES9_NS_10bfloat16_tESG_Li384ELb1ELb1ELb0ELb1EEENS1_36VarlenDynamicPersistentTileSchedulerILi192ELi128ELi384ELi128ELb0ELb1ELb1ELb1ELb1ELb1EEEEEEEEEvNT_6ParamsE,@function
        .size           _ZN7cutlass13device_kernelIN5flash11enable_sm90INS1_16FlashAttnFwdSm90INS1_25CollectiveMainloopFwdSm90ILi2EN4cute5tupleIJNS5_1CILi1EEES8_S8_EEENS6_IJNS7_ILi192EEENS7_ILi128EEENS7_ILi96EEEEEELi96ENS_12float_e4m3_tEfNS_4arch4Sm90ELb1ELb0ELb0ELb1ELb0ELb1ELb0ELb1ELb1ELb1ELb0ELb0EEENS1_21CollectiveEpilogueFwdINS6_IJSA_SC_SB_EEES9_NS_10bfloat16_tESG_Li384ELb1ELb1ELb0ELb1EEENS1_36VarlenDynamicPersistentTileSchedulerILi192ELi128ELi384ELi128ELb0ELb1ELb1ELb1ELb1ELb1EEEEEEEEEvNT_6ParamsE,(.L_x_17 - _ZN7cutlass13device_kernelIN5flash11enable_sm90INS1_16FlashAttnFwdSm90INS1_25CollectiveMainloopFwdSm90ILi2EN4cute5tupleIJNS5_1CILi1EEES8_S8_EEENS6_IJNS7_ILi192EEENS7_ILi128EEENS7_ILi96EEEEEELi96ENS_12float_e4m3_tEfNS_4arch4Sm90ELb1ELb0ELb0ELb1ELb0ELb1ELb0ELb1ELb1ELb1ELb0ELb0EEENS1_21CollectiveEpilogueFwdINS6_IJSA_SC_SB_EEES9_NS_10bfloat16_tESG_Li384ELb1ELb1ELb0ELb1EEENS1_36VarlenDynamicPersistentTileSchedulerILi192ELi128ELi384ELi128ELb0ELb1ELb1ELb1ELb1ELb1EEEEEEEEEvNT_6ParamsE)
        .other          _ZN7cutlass13device_kernelIN5flash11enable_sm90INS1_16FlashAttnFwdSm90INS1_25CollectiveMainloopFwdSm90ILi2EN4cute5tupleIJNS5_1CILi1EEES8_S8_EEENS6_IJNS7_ILi192EEENS7_ILi128EEENS7_ILi96EEEEEELi96ENS_12float_e4m3_tEfNS_4arch4Sm90ELb1ELb0ELb0ELb1ELb0ELb1ELb0ELb1ELb1ELb1ELb0ELb0EEENS1_21CollectiveEpilogueFwdINS6_IJSA_SC_SB_EEES9_NS_10bfloat16_tESG_Li384ELb1ELb1ELb0ELb1EEENS1_36VarlenDynamicPersistentTileSchedulerILi192ELi128ELi384ELi128ELb0ELb1ELb1ELb1ELb1ELb1EEEEEEEEEvNT_6ParamsE,@"STO_CUDA_ENTRY STV_DEFAULT"
_ZN7cutlass13device_kernelIN5flash11enable_sm90INS1_16FlashAttnFwdSm90INS1_25CollectiveMainloopFwdSm90ILi2EN4cute5tupleIJNS5_1CILi1EEES8_S8_EEENS6_IJNS7_ILi192EEENS7_ILi128EEENS7_ILi96EEEEEELi96ENS_12float_e4m3_tEfNS_4arch4Sm90ELb1ELb0ELb0ELb1ELb0ELb1ELb0ELb1ELb1ELb1ELb0ELb0EEENS1_21CollectiveEpilogueFwdINS6_IJSA_SC_SB_EEES9_NS_10bfloat16_tESG_Li384ELb1ELb1ELb0ELb1EEENS1_36VarlenDynamicPersistentTileSchedulerILi192ELi128ELi384ELi128ELb0ELb1ELb1ELb1ELb1ELb1EEEEEEEEEvNT_6ParamsE:
[----:B------:R-:W-:Y:S01]  /*0000*/  LDC R1, c[0x0][0x37c] ;  /* 0x0000df00ff017b82 */ /* 0x000fe20000000800 */
[----:B------:R-:W-:Y:S05]  /*0010*/  EXIT ;  /* 0x000000000000794d */ /* 0x000fea0003800000 */
.L_x_8:
        /* <DEDUP_REMOVED lines=14> */
.L_x_17:


//--------------------- .nv.shared.reserved.0     --------------------------
	.section	.nv.shared.reserved.0,"aw",@nobits
	.weak		__nv_reservedSMEM_offset_0_alias
	.size		__nv_reservedSMEM_offset_0_alias, 0, 64
	.other		__nv_reservedSMEM_offset_0_alias,@"STO_CUDA_RESERVED_SHARED STV_DEFAULT"
__nv_reservedSMEM_offset_0_alias:
	.zero		0
	.zero		64


//--------------------- .nv.global                --------------------------
	.section	.nv.global,"aw",@nobits
.nv.global:
	.type		_ZN73_INTERNAL_5818987b_37_flash_fwd_hdim96_e4m3_packgqa_sm90_cu_a6473388_32224cute1_E,@object
	.size		_ZN73_INTERNAL_5818987b_37_flash_fwd_hdim96_e4m3_packgqa_sm90_cu_a6473388_32224cute1_E,(_ZN73_INTERNAL_5818987b_37_flash_fwd_hdim96_e4m3_packgqa_sm90_cu_a6473388_32224cuda3std3__45__cpo6cbeginE - _ZN73_INTERNAL_5818987b_37_flash_fwd_hdim96_e4m3_packgqa_sm90_cu_a6473388_32224cute1_E)
_ZN73_INTERNAL_5818987b_37_flash_fwd_hdim96_e4m3_packgqa_sm90_cu_a6473388_32224cute1_E:
	.zero		1
	.type		_ZN73_INTERNAL_5818987b_37_flash_fwd_hdim96_e4m3_packgqa_sm90_cu_a6473388_32224cuda3std3__45__cpo6cbeginE,@object
	.size		_ZN73_INTERNAL_5818987b_37_flash_fwd_hdim96_e4m3_packgqa_sm90_cu_a6473388_32224cuda3std3__45__cpo6cbeginE,(_ZN73_INTERNAL_5818987b_37_flash_fwd_hdim96_e4m3_packgqa_sm90_cu_a6473388_32224cuda3std3__48in_placeE - _ZN73_INTERNAL_5818987b_37_flash_fwd_hdim96_e4m3_packgqa_sm90_cu_a6473388_32224cuda3std3__45__cpo6cbeginE)
_ZN73_INTERNAL_5818987b_37_flash_fwd_hdim96_e4m3_packgqa_sm90_cu_a6473388_32224cuda3std3__45__cpo6cbeginE:
	.zero		1
	.type		_ZN73_INTERNAL_5818987b_37_flash_fwd_hdim96_e4m3_packgqa_sm90_cu_a6473388_32224cuda3std3__48in_placeE,@object
	.size		_ZN73_INTERNAL_5818987b_37_flash_fwd_hdim96_e4m3_packgqa_sm90_cu_a6473388_32224cuda3std3__48in_placeE,(_ZN73_INTERNAL_5818987b_37_flash_fwd_hdim96_e4m3_packgqa_sm90_cu_a6473388_32224cuda3std6ranges3__45__cpo9iter_moveE - _ZN73_INTERNAL_5818987b_37_flash_fwd_hdim96_e4m3_packgqa_sm90_cu_a6473388_32224cuda3std3__48in_placeE)
_ZN73_INTERNAL_5818987b_37_flash_fwd_hdim96_e4m3_packgqa_sm90_cu_a6473388_32224cuda3std3__48in_placeE:
	.zero		1
	.type		_ZN73_INTERNAL_5818987b_37_flash_fwd_hdim96_e4m3_packgqa_sm90_cu_a6473388_32224cuda3std6ranges3__45__cpo9iter_moveE,@object
	.size		_ZN73_INTERNAL_5818987b_37_flash_fwd_hdim96_e4m3_packgqa_sm90_cu_a6473388_32224cuda3std6ranges3__45__cpo9iter_moveE,(_ZN73_INTERNAL_5818987b_37_flash_fwd_hdim96_e4m3_packgqa_sm90_cu_a6473388_32224cuda3std3__45__cpo5beginE - _ZN73_INTERNAL_5818987b_37_flash_fwd_hdim96_e4m3_packgqa_sm90_cu_a6473388_32224cuda3std6ranges3__45__cpo9iter_moveE)
_ZN73_INTERNAL_5818987b_37_flash_fwd_hdim96_e4m3_packgqa_sm90_cu_a6473388_32224cuda3std6ranges3__45__cpo9iter_moveE:
	.zero		1
	.type		_ZN73_INTERNAL_5818987b_37_flash_fwd_hdim96_e4m3_packgqa_sm90_cu_a6473388_32224cuda3std3__45__cpo5beginE,@object
	.size		_ZN73_INTERNAL_5818987b_37_flash_fwd_hdim96_e4m3_packgqa_sm90_cu_a6473388_32224cuda3std3__45__cpo5beginE,(_ZN73_INTERNAL_5818987b_37_flash_fwd_hdim96_e4m3_packgqa_sm90_cu_a6473388_32224cuda3std3__475_GLOBAL__N__5818987b_37_flash_fwd_hdim96_e4m3_packgqa_sm90_cu_a6473388_32226ignoreE - _ZN73_INTERNAL_5818987b_37_flash_fwd_hdim96_e4m3_packgqa_sm90_cu_a6473388_32224cuda3std3__45__cpo5beginE)
_ZN73_INTERNAL_5818987b_37_flash_fwd_hdim96_e4m3_packgqa_sm90_cu_a6473388_32224cuda3std3__45__cpo5beginE:
	.zero		1
	.type		_ZN73_INTERNAL_5818987b_37_flash_fwd_hdim96_e4m3_packgqa_sm90_cu_a6473388_32224cuda3std3__475_GLOBAL__N__5818987b_37_flash_fwd_hdim96_e4m3_packgqa_sm90_cu_a6473388_32226ignoreE,@object
	.size		_ZN73_INTERNAL_5818987b_37_flash_fwd_hdim96_e4m3_packgqa_sm90_cu_a6473388_32224cuda3std3__475_GLOBAL__N__5818987b_37_flash_fwd_hdim96_e4m3_packgqa_sm90_cu_a6473388_32226ignoreE,(_ZN73_INTERNAL_5818987b_37_flash_fwd_hdim96_e4m3_packgqa_sm90_cu_a6473388_32224cute7productE - _ZN73_INTERNAL_5818987b_37_flash_fwd_hdim96_e4m3_packgqa_sm90_cu_a6473388_32224cuda3std3__475_GLOBAL__N__5818987b_37_flash_fwd_hdim96_e4m3_packgqa_sm90_cu_a6473388_32226ignoreE)
_ZN73_INTERNAL_5818987b_37_flash_fwd_hdim96_e4m3_packgqa_sm90_cu_a6473388_32224cuda3std3__475_GLOBAL__N__5818987b_37_flash_fwd_hdim96_e4m3_packgqa_sm90_cu_a6473388_32226ignoreE:
	.zero		1
	.type		_ZN73_INTERNAL_5818987b_37_flash_fwd_hdim96_e4m3_packgqa_sm90_cu_a6473388_32224cute7productE,@object
	.size		_ZN73_INTERNAL_5818987b_37_flash_fwd_hdim96_e4m3_packgqa_sm90_cu_a6473388_32224cute7productE,(_ZN73_INTERNAL_5818987b_37_flash_fwd_hdim96_e4m3_packgqa_sm90_cu_a6473388_32224cuda3std3__45__cpo3endE - _ZN73_INTERNAL_5818987b_37_flash_fwd_hdim96_e4m3_packgqa_sm90_cu_a6473388_32224cute7productE)
_ZN73_INTERNAL_5818987b_37_flash_fwd_hdim96_e4m3_packgqa_sm90_cu_a6473388_32224cute7productE:
	.zero		1
	.type		_ZN73_INTERNAL_5818987b_37_flash_fwd_hdim96_e4m3_packgqa_sm90_cu_a6473388_32224cuda3std3__45__cpo3endE,@object
	.size		_ZN73_INTERNAL_5818987b_37_flash_fwd_hdim96_e4m3_packgqa_sm90_cu_a6473388_32224cuda3std3__45__cpo3endE,(_ZN73_INTERNAL_5818987b_37_flash_fwd_hdim96_e4m3_packgqa_sm90_cu_a6473388_32224cuda3std3__419piecewise_constructE - _ZN73_INTERNAL_5818987b_37_flash_fwd_hdim96_e4m3_packgqa_sm90_cu_a6473388_32224cuda3std3__45__cpo3endE)
_ZN73_INTERNAL_5818987b_37_flash_fwd_hdim96_e4m3_packgqa_sm90_cu_a6473388_32224cuda3std3__45__cpo3endE:
	.zero		1
	.type		_ZN73_INTERNAL_5818987b_37_flash_fwd_hdim96_e4m3_packgqa_sm90_cu_a6473388_32224cuda3std3__419piecewise_constructE,@object
	.size		_ZN73_INTERNAL_5818987b_37_flash_fwd_hdim96_e4m3_packgqa_sm90_cu_a6473388_32224cuda3std3__419piecewise_constructE,(_ZN73_INTERNAL_5818987b_37_flash_fwd_hdim96_e4m3_packgqa_sm90_cu_a6473388_32224cuda3std3__45__cpo4cendE - _ZN73_INTERNAL_5818987b_37_flash_fwd_hdim96_e4m3_packgqa_sm90_cu_a6473388_32224cuda3std3__419piecewise_constructE)
_ZN73_INTERNAL_5818987b_37_flash_fwd_hdim96_e4m3_packgqa_sm90_cu_a6473388_32224cuda3std3__419piecewise_constructE:
	.zero		1
	.type		_ZN73_INTERNAL_5818987b_37_flash_fwd_hdim96_e4m3_packgqa_sm90_cu_a6473388_32224cuda3std3__45__cpo4cendE,@object
	.size		_ZN73_INTERNAL_5818987b_37_flash_fwd_hdim96_e4m3_packgqa_sm90_cu_a6473388_32224cuda3std3__45__cpo4cendE,(_ZN73_INTERNAL_5818987b_37_flash_fwd_hdim96_e4m3_packgqa_sm90_cu_a6473388_32224cuda3std6ranges3__45__cpo4swapE - _ZN73_INTERNAL_5818987b_37_flash_fwd_hdim96_e4m3_packgqa_sm90_cu_a6473388_32224cuda3std3__45__cpo4cendE)
_ZN73_INTERNAL_5818987b_37_flash_fwd_hdim96_e4m3_packgqa_sm90_cu_a6473388_32224cuda3std3__45__cpo4cendE:
	.zero		1
	.type		_ZN73_INTERNAL_5818987b_37_flash_fwd_hdim96_e4m3_packgqa_sm90_cu_a6473388_32224cuda3std6ranges3__45__cpo4swapE,@object
	.size		_ZN73_INTERNAL_5818987b_37_flash_fwd_hdim96_e4m3_packgqa_sm90_cu_a6473388_32224cuda3std6ranges3__45__cpo4swapE,(.L_7 - _ZN73_INTERNAL_5818987b_37_flash_fwd_hdim96_e4m3_packgqa_sm90_cu_a6473388_32224cuda3std6ranges3__45__cpo4swapE)
_ZN73_INTERNAL_5818987b_37_flash_fwd_hdim96_e4m3_packgqa_sm90_cu_a6473388_32224cuda3std6ranges3__45__cpo4swapE:
	.zero		1
.L_7:


//--------------------- .nv.constant0._ZN7cutlass13device_kernelIN5flash11enable_sm90INS1_16FlashAttnFwdSm90INS1_25CollectiveMainloopFwdSm90ILi2EN4cute5tupleIJNS5_1CILi1EEES8_S8_EEENS6_IJNS7_ILi192EEENS7_ILi128EEENS7_ILi96EEEEEELi96ENS_12float_e4m3_tEfNS_4arch4Sm90ELb0ELb0ELb0ELb0ELb0ELb0ELb0ELb1ELb1ELb1ELb0ELb0EEENS1_21CollectiveEpilogueFwdINS6_IJSA_SC_SB_EEES9_NS_10bfloat16_tESG_Li384ELb0ELb1ELb0ELb1EEENS1_29StaticPersistentTileSchedulerILb0EEEEEEEEEvNT_6ParamsE --------------------------
	.section	.nv.constant0._ZN7cutlass13device_kernelIN5flash11enable_sm90INS1_16FlashAttnFwdSm90INS1_25CollectiveMainloopFwdSm90ILi2EN4cute5tupleIJNS5_1CILi1EEES8_S8_EEENS6_IJNS7_ILi192EEENS7_ILi128EEENS7_ILi96EEEEEELi96ENS_12float_e4m3_tEfNS_4arch4Sm90ELb0ELb0ELb0ELb0ELb0ELb0ELb0ELb1ELb1ELb1ELb0ELb0EEENS1_21CollectiveEpilogueFwdINS6_IJSA_SC_SB_EEES9_NS_10bfloat16_tESG_Li384ELb0ELb1ELb0ELb1EEENS1_29StaticPersistentTileSchedulerILb0EEEEEEEEEvNT_6ParamsE,"a",@progbits
	.sectionflags	@""
	.align	4
.nv.constant0._ZN7cutlass13device_kernelIN5flash11enable_sm90INS1_16FlashAttnFwdSm90INS1_25CollectiveMainloopFwdSm90ILi2EN4cute5tupleIJNS5_1CILi1EEES8_S8_EEENS6_IJNS7_ILi192EEENS7_ILi128EEENS7_ILi96EEEEEELi96ENS_12float_e4m3_tEfNS_4arch4Sm90ELb0ELb0ELb0ELb0ELb0ELb0ELb0ELb1ELb1ELb1ELb0ELb0EEENS1_21CollectiveEpilogueFwdINS6_IJSA_SC_SB_EEES9_NS_10bfloat16_tESG_Li384ELb0ELb1ELb0ELb1EEENS1_29StaticPersistentTileSchedulerILb0EEEEEEEEEvNT_6ParamsE:
	.zero		3456


//--------------------- .nv.constant0._ZN7cutlass13device_kernelIN5flash11enable_sm90INS1_16FlashAttnFwdSm90INS1_25CollectiveMainloopFwdSm90ILi2EN4cute5tupleIJNS5_1CILi1EEES8_S8_EEENS6_IJNS7_ILi192EEENS7_ILi128EEENS7_ILi96EEEEEELi96ENS_12float_e4m3_tEfNS_4arch4Sm90ELb0ELb0ELb0ELb1ELb0ELb0ELb0ELb1ELb1ELb1ELb0ELb0EEENS1_21CollectiveEpilogueFwdINS6_IJSA_SC_SB_EEES9_NS_10bfloat16_tESG_Li384ELb1ELb1ELb0ELb1EEENS1_36VarlenDynamicPersistentTileSchedulerILi192ELi128ELi384ELi128ELb0ELb1ELb1ELb0ELb1ELb1EEEEEEEEEvNT_6ParamsE --------------------------
	.section	.nv.constant0._ZN7cutlass13device_kernelIN5flash11enable_sm90INS1_16FlashAttnFwdSm90INS1_25CollectiveMainloopFwdSm90ILi2EN4cute5tupleIJNS5_1CILi1EEES8_S8_EEENS6_IJNS7_ILi192EEENS7_ILi128EEENS7_ILi96EEEEEELi96ENS_12float_e4m3_tEfNS_4arch4Sm90ELb0ELb0ELb0ELb1ELb0ELb0ELb0ELb1ELb1ELb1ELb0ELb0EEENS1_21CollectiveEpilogueFwdINS6_IJSA_SC_SB_EEES9_NS_10bfloat16_tESG_Li384ELb1ELb1ELb0ELb1EEENS1_36VarlenDynamicPersistentTileSchedulerILi192ELi128ELi384ELi128ELb0ELb1ELb1ELb0ELb1ELb1EEEEEEEEEvNT_6ParamsE,"a",@progbits
	.sectionflags	@""
	.align	4
.nv.constant0._ZN7cutlass13device_kernelIN5flash11enable_sm90INS1_16FlashAttnFwdSm90INS1_25CollectiveMainloopFwdSm90ILi2EN4cute5tupleIJNS5_1CILi1EEES8_S8_EEENS6_IJNS7_ILi192EEENS7_ILi128EEENS7_ILi96EEEEEELi96ENS_12float_e4m3_tEfNS_4arch4Sm90ELb0ELb0ELb0ELb1ELb0ELb0ELb0ELb1ELb1ELb1ELb0ELb0EEENS1_21CollectiveEpilogueFwdINS6_IJSA_SC_SB_EEES9_NS_10bfloat16_tESG_Li384ELb1ELb1ELb0ELb1EEENS1_36VarlenDynamicPersistentTileSchedulerILi192ELi128ELi384ELi128ELb0ELb1ELb1ELb0ELb1ELb1EEEEEEEEEvNT_6ParamsE:
	.zero		3584


//--------------------- .nv.constant0._ZN7cutlass13device_kernelIN5flash11enable_sm90INS1_16FlashAttnFwdSm90INS1_25CollectiveMainloopFwdSm90ILi2EN4cute5tupleIJNS5_1CILi1EEES8_S8_EEENS6_IJNS7_ILi192EEENS7_ILi128EEENS7_ILi96EEEEEELi96ENS_12float_e4m3_tEfNS_4arch4Sm90ELb0ELb0ELb0ELb1ELb0ELb1ELb0ELb1ELb1ELb1ELb0ELb0EEENS1_21CollectiveEpilogueFwdINS6_IJSA_SC_SB_EEES9_NS_10bfloat16_tESG_Li384ELb1ELb1ELb0ELb1EEENS1_36VarlenDynamicPersistentTileSchedulerILi192ELi128ELi384ELi128ELb0ELb1ELb1ELb0ELb1ELb1EEEEEEEEEvNT_6ParamsE --------------------------
	.section	.nv.constant0._ZN7cutlass13device_kernelIN5flash11enable_sm90INS1_16FlashAttnFwdSm90INS1_25CollectiveMainloopFwdSm90ILi2EN4cute5tupleIJNS5_1CILi1EEES8_S8_EEENS6_IJNS7_ILi192EEENS7_ILi128EEENS7_ILi96EEEEEELi96ENS_12float_e4m3_tEfNS_4arch4Sm90ELb0ELb0ELb0ELb1ELb0ELb1ELb0ELb1ELb1ELb1ELb0ELb0EEENS1_21CollectiveEpilogueFwdINS6_IJSA_SC_SB_EEES9_NS_10bfloat16_tESG_Li384ELb1ELb1ELb0ELb1EEENS1_36VarlenDynamicPersistentTileSchedulerILi192ELi128ELi384ELi128ELb0ELb1ELb1ELb0ELb1ELb1EEEEEEEEEvNT_6ParamsE,"a",@progbits
	.sectionflags	@""
	.align	4
.nv.constant0._ZN7cutlass13device_kernelIN5flash11enable_sm90INS1_16FlashAttnFwdSm90INS1_25CollectiveMainloopFwdSm90ILi2EN4cute5tupleIJNS5_1CILi1EEES8_S8_EEENS6_IJNS7_ILi192EEENS7_ILi128EEENS7_ILi96EEEEEELi96ENS_12float_e4m3_tEfNS_4arch4Sm90ELb0ELb0ELb0ELb1ELb0ELb1ELb0ELb1ELb1ELb1ELb0ELb0EEENS1_21CollectiveEpilogueFwdINS6_IJSA_SC_SB_EEES9_NS_10bfloat16_tESG_Li384ELb1ELb1ELb0ELb1EEENS1_36VarlenDynamicPersistentTileSchedulerILi192ELi128ELi384ELi128ELb0ELb1ELb1ELb0ELb1ELb1EEEEEEEEEvNT_6ParamsE:
	.zero		3584


//--------------------- .nv.constant0._ZN7cutlass13device_kernelIN5flash11enable_sm90INS1_16FlashAttnFwdSm90INS1_25CollectiveMainloopFwdSm90ILi2EN4cute5tupleIJNS5_1CILi1EEES8_S8_EEENS6_IJNS7_ILi192EEENS7_ILi128EEENS7_ILi96EEEEEELi96ENS_12float_e4m3_tEfNS_4arch4Sm90ELb0ELb1ELb0ELb0ELb0ELb0ELb0ELb1ELb1ELb1ELb0ELb0EEENS1_21CollectiveEpilogueFwdINS6_IJSA_SC_SB_EEES9_NS_10bfloat16_tESG_Li384ELb0ELb1ELb0ELb1EEENS1_30DynamicPersistentTileSchedulerILi384ELi128ELb0ELb1ELb1EEEEEEEEEvNT_6ParamsE --------------------------
	.section	.nv.constant0._ZN7cutlass13device_kernelIN5flash11enable_sm90INS1_16FlashAttnFwdSm90INS1_25CollectiveMainloopFwdSm90ILi2EN4cute5tupleIJNS5_1CILi1EEES8_S8_EEENS6_IJNS7_ILi192EEENS7_ILi128EEENS7_ILi96EEEEEELi96ENS_12float_e4m3_tEfNS_4arch4Sm90ELb0ELb1ELb0ELb0ELb0ELb0ELb0ELb1ELb1ELb1ELb0ELb0EEENS1_21CollectiveEpilogueFwdINS6_IJSA_SC_SB_EEES9_NS_10bfloat16_tESG_Li384ELb0ELb1ELb0ELb1EEENS1_30DynamicPersistentTileSchedulerILi384ELi128ELb0ELb1ELb1EEEEEEEEEvNT_6ParamsE,"a",@progbits
	.sectionflags	@""
	.align	4
.nv.constant0._ZN7cutlass13device_kernelIN5flash11enable_sm90INS1_16FlashAttnFwdSm90INS1_25CollectiveMainloopFwdSm90ILi2EN4cute5tupleIJNS5_1CILi1EEES8_S8_EEENS6_IJNS7_ILi192EEENS7_ILi128EEENS7_ILi96EEEEEELi96ENS_12float_e4m3_tEfNS_4arch4Sm90ELb0ELb1ELb0ELb0ELb0ELb0ELb0ELb1ELb1ELb1ELb0ELb0EEENS1_21CollectiveEpilogueFwdINS6_IJSA_SC_SB_EEES9_NS_10bfloat16_tESG_Li384ELb0ELb1ELb0ELb1EEENS1_30DynamicPersistentTileSchedulerILi384ELi128ELb0ELb1ELb1EEEEEEEEEvNT_6ParamsE:
	.zero		3584


//--------------------- .nv.constant0._ZN7cutlass13device_kernelIN5flash11enable_sm90INS1_16FlashAttnFwdSm90INS1_25CollectiveMainloopFwdSm90ILi2EN4cute5tupleIJNS5_1CILi1EEES8_S8_EEENS6_IJNS7_ILi192EEENS7_ILi128EEENS7_ILi96EEEEEELi96ENS_12float_e4m3_tEfNS_4arch4Sm90ELb0ELb1ELb0ELb1ELb0ELb0ELb0ELb1ELb1ELb1ELb0ELb0EEENS1_21CollectiveEpilogueFwdINS6_IJSA_SC_SB_EEES9_NS_10bfloat16_tESG_Li384ELb1ELb1ELb0ELb1EEENS1_36VarlenDynamicPersistentTileSchedulerILi192ELi128ELi384ELi128ELb0ELb1ELb1ELb1ELb0ELb1EEEEEEEEEvNT_6ParamsE --------------------------
	.section	.nv.constant0._ZN7cutlass13device_kernelIN5flash11enable_sm90INS1_16FlashAttnFwdSm90INS1_25CollectiveMainloopFwdSm90ILi2EN4cute5tupleIJNS5_1CILi1EEES8_S8_EEENS6_IJNS7_ILi192EEENS7_ILi128EEENS7_ILi96EEEEEELi96ENS_12float_e4m3_tEfNS_4arch4Sm90ELb0ELb1ELb0ELb1ELb0ELb0ELb0ELb1ELb1ELb1ELb0ELb0EEENS1_21CollectiveEpilogueFwdINS6_IJSA_SC_SB_EEES9_NS_10bfloat16_tESG_Li384ELb1ELb1ELb0ELb1EEENS1_36VarlenDynamicPersistentTileSchedulerILi192ELi128ELi384ELi128ELb0ELb1ELb1ELb1ELb0ELb1EEEEEEEEEvNT_6ParamsE,"a",@progbits
	.sectionflags	@""
	.align	4
.nv.constant0._ZN7cutlass13device_kernelIN5flash11enable_sm90INS1_16FlashAttnFwdSm90INS1_25CollectiveMainloopFwdSm90ILi2EN4cute5tupleIJNS5_1CILi1EEES8_S8_EEENS6_IJNS7_ILi192EEENS7_ILi128EEENS7_ILi96EEEEEELi96ENS_12float_e4m3_tEfNS_4arch4Sm90ELb0ELb1ELb0ELb1ELb0ELb0ELb0ELb1ELb1ELb1ELb0ELb0EEENS1_21CollectiveEpilogueFwdINS6_IJSA_SC_SB_EEES9_NS_10bfloat16_tESG_Li384ELb1ELb1ELb0ELb1EEENS1_36VarlenDynamicPersistentTileSchedulerILi192ELi128ELi384ELi128ELb0ELb1ELb1ELb1ELb0ELb1EEEEEEEEEvNT_6ParamsE:
	.zero		3584


//--------------------- .nv.constant0._ZN7cutlass13device_kernelIN5flash11enable_sm90INS1_16FlashAttnFwdSm90INS1_25CollectiveMainloopFwdSm90ILi2EN4cute5tupleIJNS5_1CILi1EEES8_S8_EEENS6_IJNS7_ILi192EEENS7_ILi128EEENS7_ILi96EEEEEELi96ENS_12float_e4m3_tEfNS_4arch4Sm90ELb0ELb1ELb0ELb1ELb0ELb1ELb0ELb1ELb1ELb1ELb0ELb0EEENS1_21CollectiveEpilogueFwdINS6_IJSA_SC_SB_EEES9_NS_10bfloat16_tESG_Li384ELb1ELb1ELb0ELb1EEENS1_36VarlenDynamicPersistentTileSchedulerILi192ELi128ELi384ELi128ELb0ELb1ELb1ELb1ELb0ELb1EEEEEEEEEvNT_6ParamsE --------------------------
	.section	.nv.constant0._ZN7cutlass13device_kernelIN5flash11enable_sm90INS1_16FlashAttnFwdSm90INS1_25CollectiveMainloopFwdSm90ILi2EN4cute5tupleIJNS5_1CILi1EEES8_S8_EEENS6_IJNS7_ILi192EEENS7_ILi128EEENS7_ILi96EEEEEELi96ENS_12float_e4m3_tEfNS_4arch4Sm90ELb0ELb1ELb0ELb1ELb0ELb1ELb0ELb1ELb1ELb1ELb0ELb0EEENS1_21CollectiveEpilogueFwdINS6_IJSA_SC_SB_EEES9_NS_10bfloat16_tESG_Li384ELb1ELb1ELb0ELb1EEENS1_36VarlenDynamicPersistentTileSchedulerILi192ELi128ELi384ELi128ELb0ELb1ELb1ELb1ELb0ELb1EEEEEEEEEvNT_6ParamsE,"a",@progbits
	.sectionflags	@""
	.align	4
.nv.constant0._ZN7cutlass13device_kernelIN5flash11enable_sm90INS1_16FlashAttnFwdSm90INS1_25CollectiveMainloopFwdSm90ILi2EN4cute5tupleIJNS5_1CILi1EEES8_S8_EEENS6_IJNS7_ILi192EEENS7_ILi128EEENS7_ILi96EEEEEELi96ENS_12float_e4m3_tEfNS_4arch4Sm90ELb0ELb1ELb0ELb1ELb0ELb1ELb0ELb1ELb1ELb1ELb0ELb0EEENS1_21CollectiveEpilogueFwdINS6_IJSA_SC_SB_EEES9_NS_10bfloat16_tESG_Li384ELb1ELb1ELb0ELb1EEENS1_36VarlenDynamicPersistentTileSchedulerILi192ELi128ELi384ELi128ELb0ELb1ELb1ELb1ELb0ELb1EEEEEEEEEvNT_6ParamsE:
	.zero		3584


//--------------------- .nv.constant0._ZN7cutlass13device_kernelIN5flash11enable_sm90INS1_16FlashAttnFwdSm90INS1_25CollectiveMainloopFwdSm90ILi2EN4cute5tupleIJNS5_1CILi1EEES8_S8_EEENS6_IJNS7_ILi192EEENS7_ILi128EEENS7_ILi96EEEEEELi96ENS_12float_e4m3_tEfNS_4arch4Sm90ELb1ELb0ELb0ELb0ELb0ELb0ELb0ELb1ELb1ELb1ELb0ELb0EEENS1_21CollectiveEpilogueFwdINS6_IJSA_SC_SB_EEES9_NS_10bfloat16_tESG_Li384ELb0ELb1ELb0ELb1EEENS1_30DynamicPersistentTileSchedulerILi384ELi128ELb0ELb1ELb1EEEEEEEEEvNT_6ParamsE --------------------------
	.section	.nv.constant0._ZN7cutlass13device_kernelIN5flash11enable_sm90INS1_16FlashAttnFwdSm90INS1_25CollectiveMainloopFwdSm90ILi2EN4cute5tupleIJNS5_1CILi1EEES8_S8_EEENS6_IJNS7_ILi192EEENS7_ILi128EEENS7_ILi96EEEEEELi96ENS_12float_e4m3_tEfNS_4arch4Sm90ELb1ELb0ELb0ELb0ELb0ELb0ELb0ELb1ELb1ELb1ELb0ELb0EEENS1_21CollectiveEpilogueFwdINS6_IJSA_SC_SB_EEES9_NS_10bfloat16_tESG_Li384ELb0ELb1ELb0ELb1EEENS1_30DynamicPersistentTileSchedulerILi384ELi128ELb0ELb1ELb1EEEEEEEEEvNT_6ParamsE,"a",@progbits
	.sectionflags	@""
	.align	4
.nv.constant0._ZN7cutlass13device_kernelIN5flash11enable_sm90INS1_16FlashAttnFwdSm90INS1_25CollectiveMainloopFwdSm90ILi2EN4cute5tupleIJNS5_1CILi1EEES8_S8_EEENS6_IJNS7_ILi192EEENS7_ILi128EEENS7_ILi96EEEEEELi96ENS_12float_e4m3_tEfNS_4arch4Sm90ELb1ELb0ELb0ELb0ELb0ELb0ELb0ELb1ELb1ELb1ELb0ELb0EEENS1_21CollectiveEpilogueFwdINS6_IJSA_SC_SB_EEES9_NS_10bfloat16_tESG_Li384ELb0ELb1ELb0ELb1EEENS1_30DynamicPersistentTileSchedulerILi384ELi128ELb0ELb1ELb1EEEEEEEEEvNT_6ParamsE:
	.zero		3584


//--------------------- .nv.constant0._ZN7cutlass13device_kernelIN5flash11enable_sm90INS1_16FlashAttnFwdSm90INS1_25CollectiveMainloopFwdSm90ILi2EN4cute5tupleIJNS5_1CILi1EEES8_S8_EEENS6_IJNS7_ILi192EEENS7_ILi128EEENS7_ILi96EEEEEELi96ENS_12float_e4m3_tEfNS_4arch4Sm90ELb1ELb0ELb0ELb1ELb0ELb0ELb0ELb1ELb1ELb1ELb0ELb0EEENS1_21CollectiveEpilogueFwdINS6_IJSA_SC_SB_EEES9_NS_10bfloat16_tESG_Li384ELb1ELb1ELb0ELb1EEENS1_36VarlenDynamicPersistentTileSchedulerILi192ELi128ELi384ELi128ELb0ELb1ELb1ELb1ELb1ELb1EEEEEEEEEvNT_6ParamsE --------------------------
	.section	.nv.constant0._ZN7cutlass13device_kernelIN5flash11enable_sm90INS1_16FlashAttnFwdSm90INS1_25CollectiveMainloopFwdSm90ILi2EN4cute5tupleIJNS5_1CILi1EEES8_S8_EEENS6_IJNS7_ILi192EEENS7_ILi128EEENS7_ILi96EEEEEELi96ENS_12float_e4m3_tEfNS_4arch4Sm90ELb1ELb0ELb0ELb1ELb0ELb0ELb0ELb1ELb1ELb1ELb0ELb0EEENS1_21CollectiveEpilogueFwdINS6_IJSA_SC_SB_EEES9_NS_10bfloat16_tESG_Li384ELb1ELb1ELb0ELb1EEENS1_36VarlenDynamicPersistentTileSchedulerILi192ELi128ELi384ELi128ELb0ELb1ELb1ELb1ELb1ELb1EEEEEEEEEvNT_6ParamsE,"a",@progbits
	.sectionflags	@""
	.align	4
.nv.constant0._ZN7cutlass13device_kernelIN5flash11enable_sm90INS1_16FlashAttnFwdSm90INS1_25CollectiveMainloopFwdSm90ILi2EN4cute5tupleIJNS5_1CILi1EEES8_S8_EEENS6_IJNS7_ILi192EEENS7_ILi128EEENS7_ILi96EEEEEELi96ENS_12float_e4m3_tEfNS_4arch4Sm90ELb1ELb0ELb0ELb1ELb0ELb0ELb0ELb1ELb1ELb1ELb0ELb0EEENS1_21CollectiveEpilogueFwdINS6_IJSA_SC_SB_EEES9_NS_10bfloat16_tESG_Li384ELb1ELb1ELb0ELb1EEENS1_36VarlenDynamicPersistentTileSchedulerILi192ELi128ELi384ELi128ELb0ELb1ELb1ELb1ELb1ELb1EEEEEEEEEvNT_6ParamsE:
	.zero		3584


//--------------------- .nv.constant0._ZN7cutlass13device_kernelIN5flash11enable_sm90INS1_16FlashAttnFwdSm90INS1_25CollectiveMainloopFwdSm90ILi2EN4cute5tupleIJNS5_1CILi1EEES8_S8_EEENS6_IJNS7_ILi192EEENS7_ILi128EEENS7_ILi96EEEEEELi96ENS_12float_e4m3_tEfNS_4arch4Sm90ELb1ELb0ELb0ELb1ELb0ELb1ELb0ELb1ELb1ELb1ELb0ELb0EEENS1_21CollectiveEpilogueFwdINS6_IJSA_SC_SB_EEES9_NS_10bfloat16_tESG_Li384ELb1ELb1ELb0ELb1EEENS1_36VarlenDynamicPersistentTileSchedulerILi192ELi128ELi384ELi128ELb0ELb1ELb1ELb1ELb1ELb1EEEEEEEEEvNT_6ParamsE --------------------------
	.section	.nv.constant0._ZN7cutlass13device_kernelIN5flash11enable_sm90INS1_16FlashAttnFwdSm90INS1_25CollectiveMainloopFwdSm90ILi2EN4cute5tupleIJNS5_1CILi1EEES8_S8_EEENS6_IJNS7_ILi192EEENS7_ILi128EEENS7_ILi96EEEEEELi96ENS_12float_e4m3_tEfNS_4arch4Sm90ELb1ELb0ELb0ELb1ELb0ELb1ELb0ELb1ELb1ELb1ELb0ELb0EEENS1_21CollectiveEpilogueFwdINS6_IJSA_SC_SB_EEES9_NS_10bfloat16_tESG_Li384ELb1ELb1ELb0ELb1EEENS1_36VarlenDynamicPersistentTileSchedulerILi192ELi128ELi384ELi128ELb0ELb1ELb1ELb1ELb1ELb1EEEEEEEEEvNT_6ParamsE,"a",@progbits
	.sectionflags	@""
	.align	4
.nv.constant0._ZN7cutlass13device_kernelIN5flash11enable_sm90INS1_16FlashAttnFwdSm90INS1_25CollectiveMainloopFwdSm90ILi2EN4cute5tupleIJNS5_1CILi1EEES8_S8_EEENS6_IJNS7_ILi192EEENS7_ILi128EEENS7_ILi96EEEEEELi96ENS_12float_e4m3_tEfNS_4arch4Sm90ELb1ELb0ELb0ELb1ELb0ELb1ELb0ELb1ELb1ELb1ELb0ELb0EEENS1_21CollectiveEpilogueFwdINS6_IJSA_SC_SB_EEES9_NS_10bfloat16_tESG_Li384ELb1ELb1ELb0ELb1EEENS1_36VarlenDynamicPersistentTileSchedulerILi192ELi128ELi384ELi128ELb0ELb1ELb1ELb1ELb1ELb1EEEEEEEEEvNT_6ParamsE:
	.zero		3584


//--------------------- SYMBOLS --------------------------

	.type		.nv.reservedSmem.offset0,@object
	.size		.nv.reservedSmem.offset0,0x4
